	.target	sm_90a

	.elftype	@"ET_EXEC"


//--------------------- .note.nv.tkinfo           --------------------------
	.section	.note.nv.tkinfo,"",@"SHT_NOTE"
	.sectionflags	@"SHF_NOTE_NV_TKINFO"
	.tkinfo
        /*0018*/ 	.word	0x00000002
        /*0030*/ 	.string	""
        /*0030*/ 	.string	"ptxas"
        /*0030*/ 	.string	"Cuda compilation tools, release 13.0, V13.0.88"
        /*0030*/ 	.string	"Build cuda_13.0.r13.0/compiler.36424714_0"
        /*0030*/ 	.string	"-arch sm_90a -m 64 "



//--------------------- .note.nv.cuinfo           --------------------------
	.section	.note.nv.cuinfo,"",@"SHT_NOTE"
	.sectionflags	@"SHF_NOTE_NV_CUINFO"
        /*0018*/ 	.short	0x0002
        /*001a*/ 	.short	0x005a
        /*001c*/ 	.short	0x0082
	.zero		2


//--------------------- .nv.info                  --------------------------
	.section	.nv.info,"",@"SHT_CUDA_INFO"
	.align	4


	//----- nvinfo : EIATTR_REGCOUNT
	.align		4
        /*0000*/ 	.byte	0x04, 0x2f
        /*0002*/ 	.short	(.L_15 - .L_14)
	.align		4
.L_14:
        /*0004*/ 	.word	index@(_ZN7cutlass13device_kernelINS_4gemm6kernel13GemmUniversalIN4cute5tupleIJiiiiEEENS1_10collective13CollectiveMmaINS1_34MainloopSm90TmaGmmaWarpSpecializedILi9ENS5_IJNS4_1CILi2EEENSA_ILi1EEESC_EEENS1_35KernelTmaWarpSpecializedCooperativeEEENS5_IJNSA_ILi128EEENSA_ILi256EEENSA_ILi32EEEEEENS_10bfloat16_tENS5_IJlSC_lEEESK_SL_NS4_8TiledMMAINS4_8MMA_AtomIJNS4_4SM904GMMA28MMA_64x256x16_F32BF16BF16_SSILNSP_5MajorE0ELSR_0ELNSP_7ScaleInE1ELSS_1EEEEEENS4_6LayoutISD_NS5_IJSC_NSA_ILi0EEESW_EEEEENS5_IJNS4_10UnderscoreESZ_SZ_EEEEENS4_13SM90_TMA_LOADENS4_14ComposedLayoutINS4_7SwizzleILi2ELi4ELi3EEENS4_18smem_ptr_flag_bitsILi16EEENSV_INS5_IJNSA_ILi8EEESI_EEENS5_IJSI_SC_EEEEEEEvNS4_8identityENS4_23SM90_TMA_LOAD_MULTICASTES1C_vS1D_EENS_8epilogue10collective6detail29Sm90TmaWarpSpecializedAdapterINS1H_15DefaultEpilogueISK_SL_SL_NS1G_6thread17LinearCombinationISK_Li1EffLNS1L_9ScaleType4KindE0ELNS_15FloatRoundStyleE2ESK_EENS1_15EpilogueDefaultEEEEEvvEEEEvNT_6ParamsE)
        /*0008*/ 	.word	0x000000a8


	//----- nvinfo : EIATTR_FRAME_SIZE
	.align		4
.L_15:
        /*000c*/ 	.byte	0x04, 0x11
        /*000e*/ 	.short	(.L_17 - .L_16)
	.align		4
.L_16:
        /*0010*/ 	.word	index@(_ZN7cutlass13device_kernelINS_4gemm6kernel13GemmUniversalIN4cute5tupleIJiiiiEEENS1_10collective13CollectiveMmaINS1_34MainloopSm90TmaGmmaWarpSpecializedILi9ENS5_IJNS4_1CILi2EEENSA_ILi1EEESC_EEENS1_35KernelTmaWarpSpecializedCooperativeEEENS5_IJNSA_ILi128EEENSA_ILi256EEENSA_ILi32EEEEEENS_10bfloat16_tENS5_IJlSC_lEEESK_SL_NS4_8TiledMMAINS4_8MMA_AtomIJNS4_4SM904GMMA28MMA_64x256x16_F32BF16BF16_SSILNSP_5MajorE0ELSR_0ELNSP_7ScaleInE1ELSS_1EEEEEENS4_6LayoutISD_NS5_IJSC_NSA_ILi0EEESW_EEEEENS5_IJNS4_10UnderscoreESZ_SZ_EEEEENS4_13SM90_TMA_LOADENS4_14ComposedLayoutINS4_7SwizzleILi2ELi4ELi3EEENS4_18smem_ptr_flag_bitsILi16EEENSV_INS5_IJNSA_ILi8EEESI_EEENS5_IJSI_SC_EEEEEEEvNS4_8identityENS4_23SM90_TMA_LOAD_MULTICASTES1C_vS1D_EENS_8epilogue10collective6detail29Sm90TmaWarpSpecializedAdapterINS1H_15DefaultEpilogueISK_SL_SL_NS1G_6thread17LinearCombinationISK_Li1EffLNS1L_9ScaleType4KindE0ELNS_15FloatRoundStyleE2ESK_EENS1_15EpilogueDefaultEEEEEvvEEEEvNT_6ParamsE)
        /*0014*/ 	.word	0x00000000


	//----- nvinfo : EIATTR_MIN_STACK_SIZE
	.align		4
.L_17:
        /*0018*/ 	.byte	0x04, 0x12
        /*001a*/ 	.short	(.L_19 - .L_18)
	.align		4
.L_18:
        /*001c*/ 	.word	index@(_ZN7cutlass13device_kernelINS_4gemm6kernel13GemmUniversalIN4cute5tupleIJiiiiEEENS1_10collective13CollectiveMmaINS1_34MainloopSm90TmaGmmaWarpSpecializedILi9ENS5_IJNS4_1CILi2EEENSA_ILi1EEESC_EEENS1_35KernelTmaWarpSpecializedCooperativeEEENS5_IJNSA_ILi128EEENSA_ILi256EEENSA_ILi32EEEEEENS_10bfloat16_tENS5_IJlSC_lEEESK_SL_NS4_8TiledMMAINS4_8MMA_AtomIJNS4_4SM904GMMA28MMA_64x256x16_F32BF16BF16_SSILNSP_5MajorE0ELSR_0ELNSP_7ScaleInE1ELSS_1EEEEEENS4_6LayoutISD_NS5_IJSC_NSA_ILi0EEESW_EEEEENS5_IJNS4_10UnderscoreESZ_SZ_EEEEENS4_13SM90_TMA_LOADENS4_14ComposedLayoutINS4_7SwizzleILi2ELi4ELi3EEENS4_18smem_ptr_flag_bitsILi16EEENSV_INS5_IJNSA_ILi8EEESI_EEENS5_IJSI_SC_EEEEEEEvNS4_8identityENS4_23SM90_TMA_LOAD_MULTICASTES1C_vS1D_EENS_8epilogue10collective6detail29Sm90TmaWarpSpecializedAdapterINS1H_15DefaultEpilogueISK_SL_SL_NS1G_6thread17LinearCombinationISK_Li1EffLNS1L_9ScaleType4KindE0ELNS_15FloatRoundStyleE2ESK_EENS1_15EpilogueDefaultEEEEEvvEEEEvNT_6ParamsE)
        /*0020*/ 	.word	0x00000000
.L_19:


//--------------------- .nv.compat                --------------------------
	.section	.nv.compat,"",@"SHT_CUDA_COMPAT_INFO"
	.align	4
        /*0000*/ 	.byte	0x02, 0x09, 0x01, 0x00, 0x02, 0x02, 0x04, 0x00, 0x02, 0x05, 0x05, 0x00, 0x03, 0x07, 0x01, 0x01
        /*0010*/ 	.byte	0x02, 0x03, 0x01, 0x00, 0x02, 0x06, 0x01, 0x00, 0x04, 0x0b, 0x08, 0x00, 0x00, 0x00, 0x00, 0x00
        /*0020*/ 	.byte	0x00, 0x00, 0x00, 0x00


//--------------------- .nv.info._ZN7cutlass13device_kernelINS_4gemm6kernel13GemmUniversalIN4cute5tupleIJiiiiEEENS1_10collective13CollectiveMmaINS1_34MainloopSm90TmaGmmaWarpSpecializedILi9ENS5_IJNS4_1CILi2EEENSA_ILi1EEESC_EEENS1_35KernelTmaWarpSpecializedCooperativeEEENS5_IJNSA_ILi128EEENSA_ILi256EEENSA_ILi32EEEEEENS_10bfloat16_tENS5_IJlSC_lEEESK_SL_NS4_8TiledMMAINS4_8MMA_AtomIJNS4_4SM904GMMA28MMA_64x256x16_F32BF16BF16_SSILNSP_5MajorE0ELSR_0ELNSP_7ScaleInE1ELSS_1EEEEEENS4_6LayoutISD_NS5_IJSC_NSA_ILi0EEESW_EEEEENS5_IJNS4_10UnderscoreESZ_SZ_EEEEENS4_13SM90_TMA_LOADENS4_14ComposedLayoutINS4_7SwizzleILi2ELi4ELi3EEENS4_18smem_ptr_flag_bitsILi16EEENSV_INS5_IJNSA_ILi8EEESI_EEENS5_IJSI_SC_EEEEEEEvNS4_8identityENS4_23SM90_TMA_LOAD_MULTICASTES1C_vS1D_EENS_8epilogue10collective6detail29Sm90TmaWarpSpecializedAdapterINS1H_15DefaultEpilogueISK_SL_SL_NS1G_6thread17LinearCombinationISK_Li1EffLNS1L_9ScaleType4KindE0ELNS_15FloatRoundStyleE2ESK_EENS1_15EpilogueDefaultEEEEEvvEEEEvNT_6ParamsE --------------------------
	.section	.nv.info._ZN7cutlass13device_kernelINS_4gemm6kernel13GemmUniversalIN4cute5tupleIJiiiiEEENS1_10collective13CollectiveMmaINS1_34MainloopSm90TmaGmmaWarpSpecializedILi9ENS5_IJNS4_1CILi2EEENSA_ILi1EEESC_EEENS1_35KernelTmaWarpSpecializedCooperativeEEENS5_IJNSA_ILi128EEENSA_ILi256EEENSA_ILi32EEEEEENS_10bfloat16_tENS5_IJlSC_lEEESK_SL_NS4_8TiledMMAINS4_8MMA_AtomIJNS4_4SM904GMMA28MMA_64x256x16_F32BF16BF16_SSILNSP_5MajorE0ELSR_0ELNSP_7ScaleInE1ELSS_1EEEEEENS4_6LayoutISD_NS5_IJSC_NSA_ILi0EEESW_EEEEENS5_IJNS4_10UnderscoreESZ_SZ_EEEEENS4_13SM90_TMA_LOADENS4_14ComposedLayoutINS4_7SwizzleILi2ELi4ELi3EEENS4_18smem_ptr_flag_bitsILi16EEENSV_INS5_IJNSA_ILi8EEESI_EEENS5_IJSI_SC_EEEEEEEvNS4_8identityENS4_23SM90_TMA_LOAD_MULTICASTES1C_vS1D_EENS_8epilogue10collective6detail29Sm90TmaWarpSpecializedAdapterINS1H_15DefaultEpilogueISK_SL_SL_NS1G_6thread17LinearCombinationISK_Li1EffLNS1L_9ScaleType4KindE0ELNS_15FloatRoundStyleE2ESK_EENS1_15EpilogueDefaultEEEEEvvEEEEvNT_6ParamsE,"",@"SHT_CUDA_INFO"
	.sectionflags	@""
	.align	4


	//----- nvinfo : EIATTR_CUDA_API_VERSION
	.align		4
        /*0000*/ 	.byte	0x04, 0x37
        /*0002*/ 	.short	(.L_21 - .L_20)
.L_20:
        /*0004*/ 	.word	0x00000082


	//----- nvinfo : EIATTR_KPARAM_INFO
	.align		4
.L_21:
        /*0008*/ 	.byte	0x04, 0x17
        /*000a*/ 	.short	(.L_23 - .L_22)
.L_22:
        /*000c*/ 	.word	0x00000000
        /*0010*/ 	.short	0x0000
        /*0012*/ 	.short	0x0070
        /*0014*/ 	.byte	0x00, 0xf0, 0x01, 0x10


	//----- nvinfo : EIATTR_SPARSE_MMA_MASK
	.align		4
.L_23:
        /*0018*/ 	.byte	0x03, 0x50
        /*001a*/ 	.short	0x0000


	//----- nvinfo : EIATTR_MAXREG_COUNT
	.align		4
        /*001c*/ 	.byte	0x03, 0x1b
        /*001e*/ 	.short	0x00a8


	//----- nvinfo : EIATTR_NUM_BARRIERS
	.align		4
        /*0020*/ 	.byte	0x02, 0x4c
        /*0022*/ 	.byte	0x01
	.zero		1


	//----- nvinfo : EIATTR_EXTERNS
	.align		4
        /*0024*/ 	.byte	0x04, 0x0f
        /*0026*/ 	.short	(.L_25 - .L_24)


	//   ....[0]....
	.align		4
.L_24:
        /*0028*/ 	.word	index@(__assertfail)


	//----- nvinfo : EIATTR_MERCURY_ISA_VERSION
	.align		4
.L_25:
        /*002c*/ 	.byte	0x03, 0x5f
        /*002e*/ 	.short	0x0101


	//----- nvinfo : EIATTR_INT_WARP_WIDE_INSTR_OFFSETS
	.align		4
        /*0030*/ 	.byte	0x04, 0x31
        /*0032*/ 	.short	(.L_27 - .L_26)


	//   ....[0]....
.L_26:
        /*0034*/ 	.word	0x00000550


	//   ....[1]....
        /*0038*/ 	.word	0x00000580


	//   ....[2]....
        /*003c*/ 	.word	0x00000740


	//----- nvinfo : EIATTR_COOP_GROUP_MASK_REGIDS
	.align		4
.L_27:
        /*0040*/ 	.byte	0x04, 0x29
        /*0042*/ 	.short	(.L_29 - .L_28)


	//   ....[0]....
.L_28:
        /*0044*/ 	.word	0xffffffff


	//   ....[1]....
        /*0048*/ 	.word	0xffffffff


	//   ....[2]....
        /*004c*/ 	.word	0xffffffff


	//   ....[3]....
        /*0050*/ 	.word	0xffffffff


	//   ....[4]....
        /*0054*/ 	.word	0xffffffff


	//   ....[5]....
        /*0058*/ 	.word	0xffffffff


	//----- nvinfo : EIATTR_COOP_GROUP_INSTR_OFFSETS
	.align		4
.L_29:
        /*005c*/ 	.byte	0x04, 0x28
        /*005e*/ 	.short	(.L_31 - .L_30)


	//   ....[0]....
.L_30:
        /*0060*/ 	.word	0x00000060


	//   ....[1]....
        /*0064*/ 	.word	0x00000070


	//   ....[2]....
        /*0068*/ 	.word	0x00000130


	//   ....[3]....
        /*006c*/ 	.word	0x000003a0


	//   ....[4]....
        /*0070*/ 	.word	0x000008c0


	//   ....[5]....
        /*0074*/ 	.word	0x00001310


	//----- nvinfo : EIATTR_REG_RECONFIG
	.align		4
.L_31:
        /*0078*/ 	.byte	0x01, 0x54
	.zero		2


	//----- nvinfo : EIATTR_SYSCALL_OFFSETS
	.align		4
        /*007c*/ 	.byte	0x04, 0x46
        /*007e*/ 	.short	(.L_33 - .L_32)


	//   ....[0]....
.L_32:
        /*0080*/ 	.word	0x000014d0


	//----- nvinfo : EIATTR_MBARRIER_INSTR_OFFSETS
	.align		4
.L_33:
        /*0084*/ 	.byte	0x04, 0x39
        /*0086*/ 	.short	(.L_35 - .L_34)


	//   ....[0]....
.L_34:
        /*0088*/ 	.word	0x00000250
        /*008c*/ 	.word	0x000000ff
        /*0090*/ 	.word	0x00000000
        /*0094*/ 	.short	0x0100
        /*0096*/ 	.byte	0x08
	.zero		1


	//   ....[1]....
        /*0098*/ 	.word	0x00000260
        /*009c*/ 	.word	0x000000ff
        /*00a0*/ 	.word	0x00000048
        /*00a4*/ 	.short	0x0100
        /*00a6*/ 	.byte	0x08
	.zero		1


	//   ....[2]....
        /*00a8*/ 	.word	0x00000270
        /*00ac*/ 	.word	0x000000ff
        /*00b0*/ 	.word	0x00000008
        /*00b4*/ 	.short	0x0100
        /*00b6*/ 	.byte	0x08
	.zero		1


	//   ....[3]....
        /*00b8*/ 	.word	0x00000280
        /*00bc*/ 	.word	0x000000ff
        /*00c0*/ 	.word	0x00000050
        /*00c4*/ 	.short	0x0100
        /*00c6*/ 	.byte	0x08
	.zero		1


	//   ....[4]....
        /*00c8*/ 	.word	0x00000290
        /*00cc*/ 	.word	0x000000ff
        /*00d0*/ 	.word	0x00000010
        /*00d4*/ 	.short	0x0100
        /*00d6*/ 	.byte	0x08
	.zero		1


	//   ....[5]....
        /*00d8*/ 	.word	0x000002a0
        /*00dc*/ 	.word	0x000000ff
        /*00e0*/ 	.word	0x00000058
        /*00e4*/ 	.short	0x0100
        /*00e6*/ 	.byte	0x08
	.zero		1


	//   ....[6]....
        /*00e8*/ 	.word	0x000002b0
        /*00ec*/ 	.word	0x000000ff
        /*00f0*/ 	.word	0x00000018
        /*00f4*/ 	.short	0x0100
        /*00f6*/ 	.byte	0x08
	.zero		1


	//   ....[7]....
        /*00f8*/ 	.word	0x000002c0
        /*00fc*/ 	.word	0x000000ff
        /*0100*/ 	.word	0x00000060
        /*0104*/ 	.short	0x0100
        /*0106*/ 	.byte	0x08
	.zero		1


	//   ....[8]....
        /*0108*/ 	.word	0x000002d0
        /*010c*/ 	.word	0x000000ff
        /*0110*/ 	.word	0x00000020
        /*0114*/ 	.short	0x0100
        /*0116*/ 	.byte	0x08
	.zero		1


	//   ....[9]....
        /*0118*/ 	.word	0x000002e0
        /*011c*/ 	.word	0x000000ff
        /*0120*/ 	.word	0x00000068
        /*0124*/ 	.short	0x0100
        /*0126*/ 	.byte	0x08
	.zero		1


	//   ....[10]....
        /*0128*/ 	.word	0x000002f0
        /*012c*/ 	.word	0x000000ff
        /*0130*/ 	.word	0x00000028
        /*0134*/ 	.short	0x0100
        /*0136*/ 	.byte	0x08
	.zero		1


	//   ....[11]....
        /*0138*/ 	.word	0x00000300
        /*013c*/ 	.word	0x000000ff
        /*0140*/ 	.word	0x00000070
        /*0144*/ 	.short	0x0100
        /*0146*/ 	.byte	0x08
	.zero		1


	//   ....[12]....
        /*0148*/ 	.word	0x00000310
        /*014c*/ 	.word	0x000000ff
        /*0150*/ 	.word	0x00000030
        /*0154*/ 	.short	0x0100
        /*0156*/ 	.byte	0x08
	.zero		1


	//   ....[13]....
        /*0158*/ 	.word	0x00000320
        /*015c*/ 	.word	0x000000ff
        /*0160*/ 	.word	0x00000078
        /*0164*/ 	.short	0x0100
        /*0166*/ 	.byte	0x08
	.zero		1


	//   ....[14]....
        /*0168*/ 	.word	0x00000330
        /*016c*/ 	.word	0x000000ff
        /*0170*/ 	.word	0x00000038
        /*0174*/ 	.short	0x0100
        /*0176*/ 	.byte	0x08
	.zero		1


	//   ....[15]....
        /*0178*/ 	.word	0x00000340
        /*017c*/ 	.word	0x000000ff
        /*0180*/ 	.word	0x00000080
        /*0184*/ 	.short	0x0100
        /*0186*/ 	.byte	0x08
	.zero		1


	//   ....[16]....
        /*0188*/ 	.word	0x00000350
        /*018c*/ 	.word	0x000000ff
        /*0190*/ 	.word	0x00000040
        /*0194*/ 	.short	0x0100
        /*0196*/ 	.byte	0x08
	.zero		1


	//   ....[17]....
        /*0198*/ 	.word	0x00000360
        /*019c*/ 	.word	0x000000ff
        /*01a0*/ 	.word	0x00000088
        /*01a4*/ 	.short	0x0100
        /*01a6*/ 	.byte	0x08
	.zero		1


	//   ....[18]....
        /*01a8*/ 	.word	0x000007c0
        /*01ac*/ 	.word	0x000000ff
        /*01b0*/ 	.word	0x000000a0
        /*01b4*/ 	.short	0x0100
        /*01b6*/ 	.byte	0x06
	.zero		1


	//   ....[19]....
        /*01b8*/ 	.word	0x00000850
        /*01bc*/ 	.word	0x000000ff
        /*01c0*/ 	.word	0x000000a8
        /*01c4*/ 	.short	0x0100
        /*01c6*/ 	.byte	0x06
	.zero		1


	//   ....[20]....
        /*01c8*/ 	.word	0x00001590
        /*01cc*/ 	.word	0x00000003
        /*01d0*/ 	.word	0x00000000
        /*01d4*/ 	.short	0x010a
        /*01d6*/ 	.byte	0x3f
	.zero		1


	//   ....[21]....
        /*01d8*/ 	.word	0x000015d0
        /*01dc*/ 	.word	0x00000003
        /*01e0*/ 	.word	0x00000000
        /*01e4*/ 	.short	0x010a
        /*01e6*/ 	.byte	0x3f
	.zero		1


	//   ....[22]....
        /*01e8*/ 	.word	0x000018b0
        /*01ec*/ 	.word	0x00000005
        /*01f0*/ 	.word	0x00000000
        /*01f4*/ 	.short	0x010a
        /*01f6*/ 	.byte	0x3f
	.zero		1


	//   ....[23]....
        /*01f8*/ 	.word	0x000018f0
        /*01fc*/ 	.word	0x00000005
        /*0200*/ 	.word	0x00000000
        /*0204*/ 	.short	0x010a
        /*0206*/ 	.byte	0x3f
	.zero		1


	//   ....[24]....
        /*0208*/ 	.word	0x00001a60
        /*020c*/ 	.word	0x00000005
        /*0210*/ 	.word	0x00000000
        /*0214*/ 	.short	0x0101
        /*0216*/ 	.byte	0x3f
	.zero		1


	//   ....[25]....
        /*0218*/ 	.word	0x00001c80
        /*021c*/ 	.word	0x00000003
        /*0220*/ 	.word	0x00000000
        /*0224*/ 	.short	0x0101
        /*0226*/ 	.byte	0x3f
	.zero		1


	//   ....[26]....
        /*0228*/ 	.word	0x0000aa60
        /*022c*/ 	.word	0x00000017
        /*0230*/ 	.word	0x00000048
        /*0234*/ 	.short	0x010a
        /*0236*/ 	.byte	0x3f
	.zero		1


	//   ....[27]....
        /*0238*/ 	.word	0x0000add0
        /*023c*/ 	.word	0x00000003
        /*0240*/ 	.word	0x000000a8
        /*0244*/ 	.short	0x0101
        /*0246*/ 	.byte	0x3f
	.zero		1


	//   ....[28]....
        /*0248*/ 	.word	0x0000b530
        /*024c*/ 	.word	0x00000007
        /*0250*/ 	.word	0x00000000
        /*0254*/ 	.short	0x010a
        /*0256*/ 	.byte	0x3f
	.zero		1


	//   ....[29]....
        /*0258*/ 	.word	0x0000b5b0
        /*025c*/ 	.word	0x00000008
        /*0260*/ 	.word	0x00000000
        /*0264*/ 	.short	0x010a
        /*0266*/ 	.byte	0x3f
	.zero		1


	//   ....[30]....
        /*0268*/ 	.word	0x0000b640
        /*026c*/ 	.word	0x00000009
        /*0270*/ 	.word	0x00000000
        /*0274*/ 	.short	0x010a
        /*0276*/ 	.byte	0x3f
	.zero		1


	//   ....[31]....
        /*0278*/ 	.word	0x0000b6d0
        /*027c*/ 	.word	0x00000008
        /*0280*/ 	.word	0x00000000
        /*0284*/ 	.short	0x010a
        /*0286*/ 	.byte	0x3f
	.zero		1


	//   ....[32]....
        /*0288*/ 	.word	0x0000b760
        /*028c*/ 	.word	0x00000009
        /*0290*/ 	.word	0x00000000
        /*0294*/ 	.short	0x010a
        /*0296*/ 	.byte	0x3f
	.zero		1


	//   ....[33]....
        /*0298*/ 	.word	0x0000b7f0
        /*029c*/ 	.word	0x00000008
        /*02a0*/ 	.word	0x00000000
        /*02a4*/ 	.short	0x010a
        /*02a6*/ 	.byte	0x3f
	.zero		1


	//   ....[34]....
        /*02a8*/ 	.word	0x0000b880
        /*02ac*/ 	.word	0x00000009
        /*02b0*/ 	.word	0x00000000
        /*02b4*/ 	.short	0x010a
        /*02b6*/ 	.byte	0x3f
	.zero		1


	//   ....[35]....
        /*02b8*/ 	.word	0x0000b910
        /*02bc*/ 	.word	0x00000006
        /*02c0*/ 	.word	0x00000000
        /*02c4*/ 	.short	0x010a
        /*02c6*/ 	.byte	0x3f
	.zero		1


	//   ....[36]....
        /*02c8*/ 	.word	0x0000b9a0
        /*02cc*/ 	.word	0x00000003
        /*02d0*/ 	.word	0x00000000
        /*02d4*/ 	.short	0x010a
        /*02d6*/ 	.byte	0x3f
	.zero		1


	//   ....[37]....
        /*02d8*/ 	.word	0x0000ba00
        /*02dc*/ 	.word	0x00000003
        /*02e0*/ 	.word	0x00000000
        /*02e4*/ 	.short	0x010a
        /*02e6*/ 	.byte	0x3f
	.zero		1


	//   ....[38]....
        /*02e8*/ 	.word	0x0000ba50
        /*02ec*/ 	.word	0x00000005
        /*02f0*/ 	.word	0x00000000
        /*02f4*/ 	.short	0x010a
        /*02f6*/ 	.byte	0x3f
	.zero		1


	//   ....[39]....
        /*02f8*/ 	.word	0x0000bb20
        /*02fc*/ 	.word	0x00000017
        /*0300*/ 	.word	0x00000048
        /*0304*/ 	.short	0x010a
        /*0306*/ 	.byte	0x3f
	.zero		1


	//   ....[40]....
        /*0308*/ 	.word	0x0000bbf0
        /*030c*/ 	.word	0x00000007
        /*0310*/ 	.word	0x00000000
        /*0314*/ 	.short	0x010a
        /*0316*/ 	.byte	0x3f
	.zero		1


	//   ....[41]....
        /*0318*/ 	.word	0x0000bc40
        /*031c*/ 	.word	0x00000008
        /*0320*/ 	.word	0x00000000
        /*0324*/ 	.short	0x010a
        /*0326*/ 	.byte	0x3f
	.zero		1


	//   ....[42]....
        /*0328*/ 	.word	0x0000bc90
        /*032c*/ 	.word	0x00000009
        /*0330*/ 	.word	0x00000000
        /*0334*/ 	.short	0x010a
        /*0336*/ 	.byte	0x3f
	.zero		1


	//   ....[43]....
        /*0338*/ 	.word	0x0000bce0
        /*033c*/ 	.word	0x00000008
        /*0340*/ 	.word	0x00000000
        /*0344*/ 	.short	0x010a
        /*0346*/ 	.byte	0x3f
	.zero		1


	//   ....[44]....
        /*0348*/ 	.word	0x0000bd30
        /*034c*/ 	.word	0x00000009
        /*0350*/ 	.word	0x00000000
        /*0354*/ 	.short	0x010a
        /*0356*/ 	.byte	0x3f
	.zero		1


	//   ....[45]....
        /*0358*/ 	.word	0x0000bd80
        /*035c*/ 	.word	0x00000008
        /*0360*/ 	.word	0x00000000
        /*0364*/ 	.short	0x010a
        /*0366*/ 	.byte	0x3f
	.zero		1


	//   ....[46]....
        /*0368*/ 	.word	0x0000bdd0
        /*036c*/ 	.word	0x00000009
        /*0370*/ 	.word	0x00000000
        /*0374*/ 	.short	0x010a
        /*0376*/ 	.byte	0x3f
	.zero		1


	//   ....[47]....
        /*0378*/ 	.word	0x0000be20
        /*037c*/ 	.word	0x00000006
        /*0380*/ 	.word	0x00000000
        /*0384*/ 	.short	0x010a
        /*0386*/ 	.byte	0x3f
	.zero		1


	//----- nvinfo : EIATTR_NUM_MBARRIERS
	.align		4
.L_35:
        /*0388*/ 	.byte	0x03, 0x38
        /*038a*/ 	.short	0x0014


	//----- nvinfo : EIATTR_EXIT_INSTR_OFFSETS
	.align		4
        /*038c*/ 	.byte	0x04, 0x1c
        /*038e*/ 	.short	(.L_37 - .L_36)


	//   ....[0]....
.L_36:
        /*0390*/ 	.word	0x00000a20


	//   ....[1]....
        /*0394*/ 	.word	0x00001240


	//   ....[2]....
        /*0398*/ 	.word	0x0000a180


	//   ....[3]....
        /*039c*/ 	.word	0x0000a6e0


	//   ....[4]....
        /*03a0*/ 	.word	0x0000b9f0


	//----- nvinfo : EIATTR_MAX_THREADS
	.align		4
.L_37:
        /*03a4*/ 	.byte	0x04, 0x05
        /*03a6*/ 	.short	(.L_39 - .L_38)
.L_38:
        /*03a8*/ 	.word	0x00000180
        /*03ac*/ 	.word	0x00000001
        /*03b0*/ 	.word	0x00000001


	//----- nvinfo : EIATTR_CRS_STACK_SIZE
	.align		4
.L_39:
        /*03b4*/ 	.byte	0x04, 0x1e
        /*03b6*/ 	.short	(.L_41 - .L_40)
.L_40:
        /*03b8*/ 	.word	0x00000000


	//----- nvinfo : EIATTR_CBANK_PARAM_SIZE
	.align		4
.L_41:
        /*03bc*/ 	.byte	0x03, 0x19
        /*03be*/ 	.short	0x0470


	//----- nvinfo : EIATTR_PARAM_CBANK
	.align		4
        /*03c0*/ 	.byte	0x04, 0x0a
        /*03c2*/ 	.short	(.L_43 - .L_42)
	.align		4
.L_42:
        /*03c4*/ 	.word	index@(.nv.constant0._ZN7cutlass13device_kernelINS_4gemm6kernel13GemmUniversalIN4cute5tupleIJiiiiEEENS1_10collective13CollectiveMmaINS1_34MainloopSm90TmaGmmaWarpSpecializedILi9ENS5_IJNS4_1CILi2EEENSA_ILi1EEESC_EEENS1_35KernelTmaWarpSpecializedCooperativeEEENS5_IJNSA_ILi128EEENSA_ILi256EEENSA_ILi32EEEEEENS_10bfloat16_tENS5_IJlSC_lEEESK_SL_NS4_8TiledMMAINS4_8MMA_AtomIJNS4_4SM904GMMA28MMA_64x256x16_F32BF16BF16_SSILNSP_5MajorE0ELSR_0ELNSP_7ScaleInE1ELSS_1EEEEEENS4_6LayoutISD_NS5_IJSC_NSA_ILi0EEESW_EEEEENS5_IJNS4_10UnderscoreESZ_SZ_EEEEENS4_13SM90_TMA_LOADENS4_14ComposedLayoutINS4_7SwizzleILi2ELi4ELi3EEENS4_18smem_ptr_flag_bitsILi16EEENSV_INS5_IJNSA_ILi8EEESI_EEENS5_IJSI_SC_EEEEEEEvNS4_8identityENS4_23SM90_TMA_LOAD_MULTICASTES1C_vS1D_EENS_8epilogue10collective6detail29Sm90TmaWarpSpecializedAdapterINS1H_15DefaultEpilogueISK_SL_SL_NS1G_6thread17LinearCombinationISK_Li1EffLNS1L_9ScaleType4KindE0ELNS_15FloatRoundStyleE2ESK_EENS1_15EpilogueDefaultEEEEEvvEEEEvNT_6ParamsE)
        /*03c8*/ 	.short	0x0210
        /*03ca*/ 	.short	0x0470


	//----- nvinfo : EIATTR_SW_WAR
	.align		4
.L_43:
        /*03cc*/ 	.byte	0x04, 0x36
        /*03ce*/ 	.short	(.L_45 - .L_44)
.L_44:
        /*03d0*/ 	.word	0x00000008
.L_45:


//--------------------- .nv.callgraph             --------------------------
	.section	.nv.callgraph,"",@"SHT_CUDA_CALLGRAPH"
	.align	4
	.sectionentsize	8
	.align		4
        /*0000*/ 	.word	0x00000000
	.align		4
        /*0004*/ 	.word	0xffffffff
	.align		4
        /*0008*/ 	.word	index@(_ZN7cutlass13device_kernelINS_4gemm6kernel13GemmUniversalIN4cute5tupleIJiiiiEEENS1_10collective13CollectiveMmaINS1_34MainloopSm90TmaGmmaWarpSpecializedILi9ENS5_IJNS4_1CILi2EEENSA_ILi1EEESC_EEENS1_35KernelTmaWarpSpecializedCooperativeEEENS5_IJNSA_ILi128EEENSA_ILi256EEENSA_ILi32EEEEEENS_10bfloat16_tENS5_IJlSC_lEEESK_SL_NS4_8TiledMMAINS4_8MMA_AtomIJNS4_4SM904GMMA28MMA_64x256x16_F32BF16BF16_SSILNSP_5MajorE0ELSR_0ELNSP_7ScaleInE1ELSS_1EEEEEENS4_6LayoutISD_NS5_IJSC_NSA_ILi0EEESW_EEEEENS5_IJNS4_10UnderscoreESZ_SZ_EEEEENS4_13SM90_TMA_LOADENS4_14ComposedLayoutINS4_7SwizzleILi2ELi4ELi3EEENS4_18smem_ptr_flag_bitsILi16EEENSV_INS5_IJNSA_ILi8EEESI_EEENS5_IJSI_SC_EEEEEEEvNS4_8identityENS4_23SM90_TMA_LOAD_MULTICASTES1C_vS1D_EENS_8epilogue10collective6detail29Sm90TmaWarpSpecializedAdapterINS1H_15DefaultEpilogueISK_SL_SL_NS1G_6thread17LinearCombinationISK_Li1EffLNS1L_9ScaleType4KindE0ELNS_15FloatRoundStyleE2ESK_EENS1_15EpilogueDefaultEEEEEvvEEEEvNT_6ParamsE)
	.align		4
        /*000c*/ 	.word	index@(__assertfail)
	.align		4
        /*0010*/ 	.word	0x00000000
	.align		4
        /*0014*/ 	.word	0xfffffffe
	.align		4
        /*0018*/ 	.word	0x00000000
	.align		4
        /*001c*/ 	.word	0xfffffffd
	.align		4
        /*0020*/ 	.word	0x00000000
	.align		4
        /*0024*/ 	.word	0xfffffffc


//--------------------- .nv.constant4             --------------------------
	.section	.nv.constant4,"a",@progbits
	.align	8
	.align		8
.nv.constant4:
        /*0000*/ 	.dword	__assertfail
	.align		8
        /*0008*/ 	.dword	__unnamed_1
	.align		8
        /*0010*/ 	.dword	_ZN40_INTERNAL_8e800b38_4_k_cu_2cf71328_149664cuda3std3__45__cpo5beginE
	.align		8
        /*0018*/ 	.dword	_ZN40_INTERNAL_8e800b38_4_k_cu_2cf71328_149664cuda3std3__45__cpo3endE
	.align		8
        /*0020*/ 	.dword	_ZN40_INTERNAL_8e800b38_4_k_cu_2cf71328_149664cuda3std3__45__cpo6cbeginE
	.align		8
        /*0028*/ 	.dword	_ZN40_INTERNAL_8e800b38_4_k_cu_2cf71328_149664cuda3std3__45__cpo4cendE
	.align		8
        /*0030*/ 	.dword	_ZN40_INTERNAL_8e800b38_4_k_cu_2cf71328_149664cuda3std3__442_GLOBAL__N__8e800b38_4_k_cu_2cf71328_149666ignoreE
	.align		8
        /*0038*/ 	.dword	_ZN40_INTERNAL_8e800b38_4_k_cu_2cf71328_149664cuda3std3__419piecewise_constructE
	.align		8
        /*0040*/ 	.dword	_ZN40_INTERNAL_8e800b38_4_k_cu_2cf71328_149664cuda3std3__48in_placeE
	.align		8
        /*0048*/ 	.dword	_ZN40_INTERNAL_8e800b38_4_k_cu_2cf71328_149664cuda3std6ranges3__45__cpo4swapE
	.align		8
        /*0050*/ 	.dword	_ZN40_INTERNAL_8e800b38_4_k_cu_2cf71328_149664cuda3std6ranges3__45__cpo9iter_moveE
	.align		8
        /*0058*/ 	.dword	_ZN40_INTERNAL_8e800b38_4_k_cu_2cf71328_149664cute7productE
	.align		8
        /*0060*/ 	.dword	_ZN40_INTERNAL_8e800b38_4_k_cu_2cf71328_149664cute1_E
	.align		8
        /*0068*/ 	.dword	$str$22
	.align		8
        /*0070*/ 	.dword	$str$23


//--------------------- .text._ZN7cutlass13device_kernelINS_4gemm6kernel13GemmUniversalIN4cute5tupleIJiiiiEEENS1_10collective13CollectiveMmaINS1_34MainloopSm90TmaGmmaWarpSpecializedILi9ENS5_IJNS4_1CILi2EEENSA_ILi1EEESC_EEENS1_35KernelTmaWarpSpecializedCooperativeEEENS5_IJNSA_ILi128EEENSA_ILi256EEENSA_ILi32EEEEEENS_10bfloat16_tENS5_IJlSC_lEEESK_SL_NS4_8TiledMMAINS4_8MMA_AtomIJNS4_4SM904GMMA28MMA_64x256x16_F32BF16BF16_SSILNSP_5MajorE0ELSR_0ELNSP_7ScaleInE1ELSS_1EEEEEENS4_6LayoutISD_NS5_IJSC_NSA_ILi0EEESW_EEEEENS5_IJNS4_10UnderscoreESZ_SZ_EEEEENS4_13SM90_TMA_LOADENS4_14ComposedLayoutINS4_7SwizzleILi2ELi4ELi3EEENS4_18smem_ptr_flag_bitsILi16EEENSV_INS5_IJNSA_ILi8EEESI_EEENS5_IJSI_SC_EEEEEEEvNS4_8identityENS4_23SM90_TMA_LOAD_MULTICASTES1C_vS1D_EENS_8epilogue10collective6detail29Sm90TmaWarpSpecializedAdapterINS1H_15DefaultEpilogueISK_SL_SL_NS1G_6thread17LinearCombinationISK_Li1EffLNS1L_9ScaleType4KindE0ELNS_15FloatRoundStyleE2ESK_EENS1_15EpilogueDefaultEEEEEvvEEEEvNT_6ParamsE --------------------------
	.section	.text._ZN7cutlass13device_kernelINS_4gemm6kernel13GemmUniversalIN4cute5tupleIJiiiiEEENS1_10collective13CollectiveMmaINS1_34MainloopSm90TmaGmmaWarpSpecializedILi9ENS5_IJNS4_1CILi2EEENSA_ILi1EEESC_EEENS1_35KernelTmaWarpSpecializedCooperativeEEENS5_IJNSA_ILi128EEENSA_ILi256EEENSA_ILi32EEEEEENS_10bfloat16_tENS5_IJlSC_lEEESK_SL_NS4_8TiledMMAINS4_8MMA_AtomIJNS4_4SM904GMMA28MMA_64x256x16_F32BF16BF16_SSILNSP_5MajorE0ELSR_0ELNSP_7ScaleInE1ELSS_1EEEEEENS4_6LayoutISD_NS5_IJSC_NSA_ILi0EEESW_EEEEENS5_IJNS4_10UnderscoreESZ_SZ_EEEEENS4_13SM90_TMA_LOADENS4_14ComposedLayoutINS4_7SwizzleILi2ELi4ELi3EEENS4_18smem_ptr_flag_bitsILi16EEENSV_INS5_IJNSA_ILi8EEESI_EEENS5_IJSI_SC_EEEEEEEvNS4_8identityENS4_23SM90_TMA_LOAD_MULTICASTES1C_vS1D_EENS_8epilogue10collective6detail29Sm90TmaWarpSpecializedAdapterINS1H_15DefaultEpilogueISK_SL_SL_NS1G_6thread17LinearCombinationISK_Li1EffLNS1L_9ScaleType4KindE0ELNS_15FloatRoundStyleE2ESK_EENS1_15EpilogueDefaultEEEEEvvEEEEvNT_6ParamsE,"ax",@progbits
	.align	128
.text._ZN7cutlass13device_kernelINS_4gemm6kernel13GemmUniversalIN4cute5tupleIJiiiiEEENS1_10collective13CollectiveMmaINS1_34MainloopSm90TmaGmmaWarpSpecializedILi9ENS5_IJNS4_1CILi2EEENSA_ILi1EEESC_EEENS1_35KernelTmaWarpSpecializedCooperativeEEENS5_IJNSA_ILi128EEENSA_ILi256EEENSA_ILi32EEEEEENS_10bfloat16_tENS5_IJlSC_lEEESK_SL_NS4_8TiledMMAINS4_8MMA_AtomIJNS4_4SM904GMMA28MMA_64x256x16_F32BF16BF16_SSILNSP_5MajorE0ELSR_0ELNSP_7ScaleInE1ELSS_1EEEEEENS4_6LayoutISD_NS5_IJSC_NSA_ILi0EEESW_EEEEENS5_IJNS4_10UnderscoreESZ_SZ_EEEEENS4_13SM90_TMA_LOADENS4_14ComposedLayoutINS4_7SwizzleILi2ELi4ELi3EEENS4_18smem_ptr_flag_bitsILi16EEENSV_INS5_IJNSA_ILi8EEESI_EEENS5_IJSI_SC_EEEEEEEvNS4_8identityENS4_23SM90_TMA_LOAD_MULTICASTES1C_vS1D_EENS_8epilogue10collective6detail29Sm90TmaWarpSpecializedAdapterINS1H_15DefaultEpilogueISK_SL_SL_NS1G_6thread17LinearCombinationISK_Li1EffLNS1L_9ScaleType4KindE0ELNS_15FloatRoundStyleE2ESK_EENS1_15EpilogueDefaultEEEEEvvEEEEvNT_6ParamsE:
        .type           _ZN7cutlass13device_kernelINS_4gemm6kernel13GemmUniversalIN4cute5tupleIJiiiiEEENS1_10collective13CollectiveMmaINS1_34MainloopSm90TmaGmmaWarpSpecializedILi9ENS5_IJNS4_1CILi2EEENSA_ILi1EEESC_EEENS1_35KernelTmaWarpSpecializedCooperativeEEENS5_IJNSA_ILi128EEENSA_ILi256EEENSA_ILi32EEEEEENS_10bfloat16_tENS5_IJlSC_lEEESK_SL_NS4_8TiledMMAINS4_8MMA_AtomIJNS4_4SM904GMMA28MMA_64x256x16_F32BF16BF16_SSILNSP_5MajorE0ELSR_0ELNSP_7ScaleInE1ELSS_1EEEEEENS4_6LayoutISD_NS5_IJSC_NSA_ILi0EEESW_EEEEENS5_IJNS4_10UnderscoreESZ_SZ_EEEEENS4_13SM90_TMA_LOADENS4_14ComposedLayoutINS4_7SwizzleILi2ELi4ELi3EEENS4_18smem_ptr_flag_bitsILi16EEENSV_INS5_IJNSA_ILi8EEESI_EEENS5_IJSI_SC_EEEEEEEvNS4_8identityENS4_23SM90_TMA_LOAD_MULTICASTES1C_vS1D_EENS_8epilogue10collective6detail29Sm90TmaWarpSpecializedAdapterINS1H_15DefaultEpilogueISK_SL_SL_NS1G_6thread17LinearCombinationISK_Li1EffLNS1L_9ScaleType4KindE0ELNS_15FloatRoundStyleE2ESK_EENS1_15EpilogueDefaultEEEEEvvEEEEvNT_6ParamsE,@function
        .size           _ZN7cutlass13device_kernelINS_4gemm6kernel13GemmUniversalIN4cute5tupleIJiiiiEEENS1_10collective13CollectiveMmaINS1_34MainloopSm90TmaGmmaWarpSpecializedILi9ENS5_IJNS4_1CILi2EEENSA_ILi1EEESC_EEENS1_35KernelTmaWarpSpecializedCooperativeEEENS5_IJNSA_ILi128EEENSA_ILi256EEENSA_ILi32EEEEEENS_10bfloat16_tENS5_IJlSC_lEEESK_SL_NS4_8TiledMMAINS4_8MMA_AtomIJNS4_4SM904GMMA28MMA_64x256x16_F32BF16BF16_SSILNSP_5MajorE0ELSR_0ELNSP_7ScaleInE1ELSS_1EEEEEENS4_6LayoutISD_NS5_IJSC_NSA_ILi0EEESW_EEEEENS5_IJNS4_10UnderscoreESZ_SZ_EEEEENS4_13SM90_TMA_LOADENS4_14ComposedLayoutINS4_7SwizzleILi2ELi4ELi3EEENS4_18smem_ptr_flag_bitsILi16EEENSV_INS5_IJNSA_ILi8EEESI_EEENS5_IJSI_SC_EEEEEEEvNS4_8identityENS4_23SM90_TMA_LOAD_MULTICASTES1C_vS1D_EENS_8epilogue10collective6detail29Sm90TmaWarpSpecializedAdapterINS1H_15DefaultEpilogueISK_SL_SL_NS1G_6thread17LinearCombinationISK_Li1EffLNS1L_9ScaleType4KindE0ELNS_15FloatRoundStyleE2ESK_EENS1_15EpilogueDefaultEEEEEvvEEEEvNT_6ParamsE,(.L_x_338 - _ZN7cutlass13device_kernelINS_4gemm6kernel13GemmUniversalIN4cute5tupleIJiiiiEEENS1_10collective13CollectiveMmaINS1_34MainloopSm90TmaGmmaWarpSpecializedILi9ENS5_IJNS4_1CILi2EEENSA_ILi1EEESC_EEENS1_35KernelTmaWarpSpecializedCooperativeEEENS5_IJNSA_ILi128EEENSA_ILi256EEENSA_ILi32EEEEEENS_10bfloat16_tENS5_IJlSC_lEEESK_SL_NS4_8TiledMMAINS4_8MMA_AtomIJNS4_4SM904GMMA28MMA_64x256x16_F32BF16BF16_SSILNSP_5MajorE0ELSR_0ELNSP_7ScaleInE1ELSS_1EEEEEENS4_6LayoutISD_NS5_IJSC_NSA_ILi0EEESW_EEEEENS5_IJNS4_10UnderscoreESZ_SZ_EEEEENS4_13SM90_TMA_LOADENS4_14ComposedLayoutINS4_7SwizzleILi2ELi4ELi3EEENS4_18smem_ptr_flag_bitsILi16EEENSV_INS5_IJNSA_ILi8EEESI_EEENS5_IJSI_SC_EEEEEEEvNS4_8identityENS4_23SM90_TMA_LOAD_MULTICASTES1C_vS1D_EENS_8epilogue10collective6detail29Sm90TmaWarpSpecializedAdapterINS1H_15DefaultEpilogueISK_SL_SL_NS1G_6thread17LinearCombinationISK_Li1EffLNS1L_9ScaleType4KindE0ELNS_15FloatRoundStyleE2ESK_EENS1_15EpilogueDefaultEEEEEvvEEEEvNT_6ParamsE)
        .other          _ZN7cutlass13device_kernelINS_4gemm6kernel13GemmUniversalIN4cute5tupleIJiiiiEEENS1_10collective13CollectiveMmaINS1_34MainloopSm90TmaGmmaWarpSpecializedILi9ENS5_IJNS4_1CILi2EEENSA_ILi1EEESC_EEENS1_35KernelTmaWarpSpecializedCooperativeEEENS5_IJNSA_ILi128EEENSA_ILi256EEENSA_ILi32EEEEEENS_10bfloat16_tENS5_IJlSC_lEEESK_SL_NS4_8TiledMMAINS4_8MMA_AtomIJNS4_4SM904GMMA28MMA_64x256x16_F32BF16BF16_SSILNSP_5MajorE0ELSR_0ELNSP_7ScaleInE1ELSS_1EEEEEENS4_6LayoutISD_NS5_IJSC_NSA_ILi0EEESW_EEEEENS5_IJNS4_10UnderscoreESZ_SZ_EEEEENS4_13SM90_TMA_LOADENS4_14ComposedLayoutINS4_7SwizzleILi2ELi4ELi3EEENS4_18smem_ptr_flag_bitsILi16EEENSV_INS5_IJNSA_ILi8EEESI_EEENS5_IJSI_SC_EEEEEEEvNS4_8identityENS4_23SM90_TMA_LOAD_MULTICASTES1C_vS1D_EENS_8epilogue10collective6detail29Sm90TmaWarpSpecializedAdapterINS1H_15DefaultEpilogueISK_SL_SL_NS1G_6thread17LinearCombinationISK_Li1EffLNS1L_9ScaleType4KindE0ELNS_15FloatRoundStyleE2ESK_EENS1_15EpilogueDefaultEEEEEvvEEEEvNT_6ParamsE,@"STO_CUDA_ENTRY STV_DEFAULT"
_ZN7cutlass13device_kernelINS_4gemm6kernel13GemmUniversalIN4cute5tupleIJiiiiEEENS1_10collective13CollectiveMmaINS1_34MainloopSm90TmaGmmaWarpSpecializedILi9ENS5_IJNS4_1CILi2EEENSA_ILi1EEESC_EEENS1_35KernelTmaWarpSpecializedCooperativeEEENS5_IJNSA_ILi128EEENSA_ILi256EEENSA_ILi32EEEEEENS_10bfloat16_tENS5_IJlSC_lEEESK_SL_NS4_8TiledMMAINS4_8MMA_AtomIJNS4_4SM904GMMA28MMA_64x256x16_F32BF16BF16_SSILNSP_5MajorE0ELSR_0ELNSP_7ScaleInE1ELSS_1EEEEEENS4_6LayoutISD_NS5_IJSC_NSA_ILi0EEESW_EEEEENS5_IJNS4_10UnderscoreESZ_SZ_EEEEENS4_13SM90_TMA_LOADENS4_14ComposedLayoutINS4_7SwizzleILi2ELi4ELi3EEENS4_18smem_ptr_flag_bitsILi16EEENSV_INS5_IJNSA_ILi8EEESI_EEENS5_IJSI_SC_EEEEEEEvNS4_8identityENS4_23SM90_TMA_LOAD_MULTICASTES1C_vS1D_EENS_8epilogue10collective6detail29Sm90TmaWarpSpecializedAdapterINS1H_15DefaultEpilogueISK_SL_SL_NS1G_6thread17LinearCombinationISK_Li1EffLNS1L_9ScaleType4KindE0ELNS_15FloatRoundStyleE2ESK_EENS1_15EpilogueDefaultEEEEEvvEEEEvNT_6ParamsE:
[----:B------:R-:W0:Y:S01]  /*0000*/  LDC R1, c[0x0][0x28] ;  /* 0x00000a00ff017b82 */ /* 0x000e220000000800 */
[----:B------:R-:W1:Y:S01]  /*0010*/  S2R R18, SR_TID.X ;  /* 0x0000000000127919 */ /* 0x000e620000002100 */
[----:B------:R-:W-:Y:S01]  /*0020*/  ELECT P0, URZ, PT ;  /* 0x00000000003f782f */ /* 0x000fe20003800000 */
[----:B------:R-:W-:Y:S01]  /*0030*/  BSSY B0, `(.L_x_0) ;  /* 0x000000f000007945 */ /* 0x000fe20003800000 */
[--C-:B-1----:R-:W-:Y:S02]  /*0040*/  SHF.R.U32.HI R0, RZ, 0x5, R18.reuse ;  /* 0x00000005ff007819 */ /* 0x102fe40000011612 */
[----:B------:R-:W-:-:S03]  /*0050*/  SHF.R.U32.HI R3, RZ, 0x7, R18 ;  /* 0x00000007ff037819 */ /* 0x000fc60000011612 */
[----:B------:R-:W1:Y:S04]  /*0060*/  SHFL.IDX PT, R2, R0, RZ, 0x1f ;  /* 0x00001fff00027589 */ /* 0x000e6800000e0000 */
[----:B------:R2:W3:Y:S01]  /*0070*/  SHFL.IDX PT, R5, R3, RZ, 0x1f ;  /* 0x00001fff03057589 */ /* 0x0004e200000e0000 */
[----:B-1----:R-:W-:-:S13]  /*0080*/  ISETP.NE.OR P0, PT, R2, RZ, !P0 ;  /* 0x000000ff0200720c */ /* 0x002fda0004705670 */
[----:B0-23--:R-:W-:Y:S05]  /*0090*/  @P0 BRA `(.L_x_1) ;  /* 0x0000000000200947 */ /* 0x00dfea0003800000 */
[----:B------:R-:W-:Y:S02]  /*00a0*/  ULDC.64 UR4, c[0x0][0x198] ;  /* 0x0000660000047ab9 */ /* 0x000fe40000000a00 */
[----:B------:R-:W-:Y:S02]  /*00b0*/  UIADD3 UR6, UP0, UR4, 0xf0, URZ ;  /* 0x000000f004067890 */ /* 0x000fe4000ff1e03f */
[----:B------:R-:W-:Y:S02]  /*00c0*/  UIADD3 UR4, UP1, UR4, 0x1f0, URZ ;  /* 0x000001f004047890 */ /* 0x000fe4000ff3e03f */
[----:B------:R-:W-:Y:S02]  /*00d0*/  UIADD3.X UR7, URZ, UR5, URZ, UP0, !UPT ;  /* 0x000000053f077290 */ /* 0x000fe400087fe43f */
[----:B------:R-:W-:-:S07]  /*00e0*/  UIADD3.X UR5, URZ, UR5, URZ, UP1, !UPT ;  /* 0x000000053f057290 */ /* 0x000fce0008ffe43f */
[----:B------:R0:W-:Y:S02]  /*00f0*/  UTMACCTL.PF [UR6] ;  /* 0x00000000060079b9 */ /* 0x0001e40008040000 */
[----:B------:R0:W-:Y:S02]  /*0100*/  UTMACCTL.PF [UR4] ;  /* 0x00000000040079b9 */ /* 0x0001e40008040000 */
[----:B0-----:R-:W-:Y:S01]  /*0110*/  NOP ;  /* 0x0000000000007918 */ /* 0x001fe20000000000 */
.L_x_1:
[----:B------:R-:W-:Y:S05]  /*0120*/  BSYNC B0 ;  /* 0x0000000000007941 */ /* 0x000fea0003800000 */
.L_x_0:
[----:B------:R-:W0:Y:S02]  /*0130*/  SHFL.IDX PT, R3, R0, RZ, 0x1f ;  /* 0x00001fff00037589 */ /* 0x000e2400000e0000 */
[----:B0-----:R-:W-:-:S13]  /*0140*/  ISETP.NE.AND P0, PT, R3, RZ, PT ;  /* 0x000000ff0300720c */ /* 0x001fda0003f05270 */
[----:B------:R-:W-:Y:S05]  /*0150*/  @P0 BRA `(.L_x_2) ;  /* 0x00000000008c0947 */ /* 0x000fea0003800000 */
[----:B------:R-:W-:Y:S01]  /*0160*/  ELECT P0, URZ, PT ;  /* 0x00000000003f782f */ /* 0x000fe20003800000 */
[----:B------:R-:W-:-:S12]  /*0170*/  BSSY B0, `(.L_x_2) ;  /* 0x0000021000007945 */ /* 0x000fd80003800000 */
[----:B------:R-:W-:Y:S05]  /*0180*/  @!P0 BRA `(.L_x_3) ;  /* 0x00000000007c8947 */ /* 0x000fea0003800000 */
[----:B------:R-:W0:Y:S01]  /*0190*/  S2UR UR8, SR_CgaCtaId ;  /* 0x00000000000879c3 */ /* 0x000e220000008800 */
[----:B------:R-:W-:Y:S01]  /*01a0*/  UMOV UR4, 0x400 ;  /* 0x0000040000047882 */ /* 0x000fe20000000000 */
[----:B------:R-:W-:Y:S01]  /*01b0*/  UMOV UR5, 0x1 ;  /* 0x0000000100057882 */ /* 0x000fe20000000000 */
[----:B------:R-:W-:Y:S02]  /*01c0*/  UMOV UR6, 0x4 ;  /* 0x0000000400067882 */ /* 0x000fe40000000000 */
[----:B------:R-:W-:-:S04]  /*01d0*/  UIADD3 UR6, -UR6, 0x100000, URZ ;  /* 0x0010000006067890 */ /* 0x000fc8000fffe13f */
[----:B------:R-:W-:Y:S02]  /*01e0*/  USHF.L.U32 UR7, UR6, 0xb, URZ ;  /* 0x0000000b06077899 */ /* 0x000fe4000800063f */
[----:B------:R-:W-:Y:S02]  /*01f0*/  USHF.L.U32 UR6, UR6, 0x1, URZ ;  /* 0x0000000106067899 */ /* 0x000fe4000800063f */
[----:B0-----:R-:W-:Y:S02]  /*0200*/  ULEA UR8, UR8, UR4, 0x18 ;  /* 0x0000000408087291 */ /* 0x001fe4000f8ec03f */
[----:B------:R-:W-:-:S04]  /*0210*/  UIADD3 UR4, -UR5, 0x100000, URZ ;  /* 0x0010000005047890 */ /* 0x000fc8000fffe13f */
[----:B------:R-:W-:Y:S02]  /*0220*/  USHF.L.U32 UR5, UR4, 0xb, URZ ;  /* 0x0000000b04057899 */ /* 0x000fe4000800063f */
[----:B------:R-:W-:Y:S01]  /*0230*/  USHF.L.U32 UR4, UR4, 0x1, URZ ;  /* 0x0000000104047899 */ /* 0x000fe2000800063f */
[----:B------:R-:W0:Y:S11]  /*0240*/  FENCE.VIEW.ASYNC.S ;  /* 0x00000000000073c6 */ /* 0x000e360000000000 */
[----:B0-----:R0:W1:Y:S01]  /*0250*/  SYNCS.EXCH.64 URZ, [UR8], UR4 ;  /* 0x00000004083f75b2 */ /* 0x0010620008000100 */
[----:B------:R0:W2:Y:S01]  /*0260*/  SYNCS.EXCH.64 URZ, [UR8+0x48], UR6 ;  /* 0x00004806083f75b2 */ /* 0x0000a20008000100 */
[----:B------:R0:W3:Y:S01]  /*0270*/  SYNCS.EXCH.64 URZ, [UR8+0x8], UR4 ;  /* 0x00000804083f75b2 */ /* 0x0000e20008000100 */
[----:B------:R0:W4:Y:S01]  /*0280*/  SYNCS.EXCH.64 URZ, [UR8+0x50], UR6 ;  /* 0x00005006083f75b2 */ /* 0x0001220008000100 */
[----:B------:R0:W0:Y:S01]  /*0290*/  SYNCS.EXCH.64 URZ, [UR8+0x10], UR4 ;  /* 0x00001004083f75b2 */ /* 0x0000220008000100 */
        /* <DEDUP_REMOVED lines=13> */
[----:B------:R-:W-:Y:S01]  /*0370*/  NOP ;  /* 0x0000000000007918 */ /* 0x000fe20000000000 */
.L_x_3:
[----:B0-----:R-:W-:Y:S05]  /*0380*/  BSYNC B0 ;  /* 0x0000000000007941 */ /* 0x001fea0003800000 */
.L_x_2:
[----:B------:R-:W-:Y:S01]  /*0390*/  SHF.R.S32.HI R7, RZ, 0x1f, R18 ;  /* 0x0000001fff077819 */ /* 0x000fe20000011412 */
[----:B------:R-:W0:Y:S01]  /*03a0*/  SHFL.IDX PT, R0, R0, RZ, 0x1f ;  /* 0x00001fff00007589 */ /* 0x000e2200000e0000 */
[----:B------:R-:W5:Y:S01]  /*03b0*/  S2UR UR8, SR_CTAID.X ;  /* 0x00000000000879c3 */ /* 0x000f620000002500 */
[----:B------:R-:W-:Y:S02]  /*03c0*/  ELECT P0, URZ, PT ;  /* 0x00000000003f782f */ /* 0x000fe40003800000 */
[----:B------:R-:W-:Y:S01]  /*03d0*/  LEA.HI R7, R7, R18, RZ, 0x7 ;  /* 0x0000001207077211 */ /* 0x000fe200078f38ff */
[----:B------:R-:W1:Y:S01]  /*03e0*/  S2R R4, SR_CTAID.Y ;  /* 0x0000000000047919 */ /* 0x000e620000002600 */
[----:B------:R-:W-:Y:S01]  /*03f0*/  SHF.R.S32.HI R8, RZ, 0x1f, R3 ;  /* 0x0000001fff087819 */ /* 0x000fe20000011403 */
[----:B------:R-:W-:Y:S01]  /*0400*/  ULDC UR4, c[0x0][0x150] ;  /* 0x0000540000047ab9 */ /* 0x000fe20000000800 */
[----:B------:R-:W-:Y:S01]  /*0410*/  LOP3.LUT R7, R7, 0xffffff80, RZ, 0xc0, !PT ;  /* 0xffffff8007077812 */ /* 0x000fe200078ec0ff */
[----:B------:R-:W-:Y:S01]  /*0420*/  NOP ;  /* 0x0000000000007918 */ /* 0x000fe20000000000 */
[----:B------:R-:W-:Y:S01]  /*0430*/  LEA.HI R8, R8, R3, RZ, 0x2 ;  /* 0x0000000308087211 */ /* 0x000fe200078f10ff */
[----:B------:R-:W2:Y:S01]  /*0440*/  LDC R10, c[0x0][0x144] ;  /* 0x00005100ff0a7b82 */ /* 0x000ea20000000800 */
[----:B------:R-:W-:Y:S01]  /*0450*/  NOP ;  /* 0x0000000000007918 */ /* 0x000fe20000000000 */
[----:B------:R-:W-:Y:S01]  /*0460*/  IMAD.IADD R6, R18, 0x1, -R7 ;  /* 0x0000000112067824 */ /* 0x000fe200078e0a07 */
[----:B------:R-:W-:Y:S01]  /*0470*/  LOP3.LUT R8, R8, 0x3ffffffc, RZ, 0xc0, !PT ;  /* 0x3ffffffc08087812 */ /* 0x000fe200078ec0ff */
[----:B------:R-:W-:Y:S01]  /*0480*/  IMAD.MOV.U32 R22, RZ, RZ, 0x1 ;  /* 0x00000001ff167424 */ /* 0x000fe200078e00ff */
[----:B------:R-:W-:-:S02]  /*0490*/  ISETP.NE.AND P3, PT, R5, RZ, PT ;  /* 0x000000ff0500720c */ /* 0x000fc40003f65270 */
[----:B------:R-:W-:Y:S01]  /*04a0*/  SHF.R.S32.HI R7, RZ, 0x1f, R6 ;  /* 0x0000001fff077819 */ /* 0x000fe20000011406 */
[----:B------:R-:W-:Y:S01]  /*04b0*/  IMAD.IADD R8, R3, 0x1, -R8 ;  /* 0x0000000103087824 */ /* 0x000fe200078e0a08 */
[----:B------:R-:W3:Y:S02]  /*04c0*/  LDC R13, c[0x0][0x140] ;  /* 0x00005000ff0d7b82 */ /* 0x000ee40000000800 */
[----:B------:R-:W-:Y:S02]  /*04d0*/  LEA.HI R7, R7, R6, RZ, 0x3 ;  /* 0x0000000607077211 */ /* 0x000fe400078f18ff */
[----:B0-----:R-:W-:Y:S02]  /*04e0*/  ISETP.NE.OR P0, PT, R0, RZ, !P0 ;  /* 0x000000ff0000720c */ /* 0x001fe40004705670 */
[--C-:B------:R-:W-:Y:S02]  /*04f0*/  SHF.R.S32.HI R0, RZ, 0x3, R7.reuse ;  /* 0x00000003ff007819 */ /* 0x100fe40000011407 */
[----:B------:R-:W-:-:S02]  /*0500*/  SHF.R.S32.HI R7, RZ, 0x1f, R7 ;  /* 0x0000001fff077819 */ /* 0x000fc40000011407 */
[----:B-----5:R-:W-:Y:S02]  /*0510*/  I2FP.F32.U32 R9, UR8 ;  /* 0x0000000800097c45 */ /* 0x020fe40008201000 */
[----:B------:R-:W-:-:S03]  /*0520*/  LEA.HI R7, R7, R0, RZ, 0x2 ;  /* 0x0000000007077211 */ /* 0x000fc600078f10ff */
[----:B------:R-:W-:Y:S01]  /*0530*/  FMUL R9, R9, UR4 ;  /* 0x0000000409097c20 */ /* 0x000fe20008400000 */
[----:B------:R-:W-:Y:S01]  /*0540*/  LOP3.LUT R7, R7, 0xfffffffc, RZ, 0xc0, !PT ;  /* 0xfffffffc07077812 */ /* 0x000fe200078ec0ff */
[----:B------:R-:W-:Y:S01]  /*0550*/  VOTEU.ALL UP0, P0 ;  /* 0x00000000003f7886 */ /* 0x000fe20000000000 */
[----:B-1----:R-:W-:Y:S01]  /*0560*/  I2FP.F32.U32 R3, R4 ;  /* 0x0000000400037245 */ /* 0x002fe20000201000 */
[----:B------:R-:W-:Y:S01]  /*0570*/  ULDC UR4, c[0x0][0x154] ;  /* 0x0000550000047ab9 */ /* 0x000fe20000000800 */
[----:B------:R-:W-:Y:S01]  /*0580*/  VOTEU.ALL UP1, P0 ;  /* 0x00000000003f7886 */ /* 0x000fe20000020000 */
[----:B------:R-:W0:Y:S01]  /*0590*/  F2I.U32.TRUNC.NTZ R9, R9 ;  /* 0x0000000900097305 */ /* 0x000e22000020f000 */
[----:B------:R-:W-:Y:S01]  /*05a0*/  IMAD.IADD R7, R0, 0x1, -R7 ;  /* 0x0000000100077824 */ /* 0x000fe200078e0a07 */
[----:B------:R-:W1:Y:S01]  /*05b0*/  @!UP0 S2UR UR7, SR_CgaCtaId ;  /* 0x00000000000789c3 */ /* 0x000e620000008800 */
[----:B------:R-:W-:Y:S01]  /*05c0*/  FMUL R12, R3, UR4 ;  /* 0x00000004030c7c20 */ /* 0x000fe20008400000 */
[----:B------:R-:W-:Y:S01]  /*05d0*/  UMOV UR4, 0x20 ;  /* 0x0000002000047882 */ /* 0x000fe20000000000 */
[----:B------:R-:W-:Y:S01]  /*05e0*/  IMAD R8, R8, 0x4, R7 ;  /* 0x0000000408087824 */ /* 0x000fe200078e0207 */
[----:B------:R-:W-:Y:S01]  /*05f0*/  @!UP0 UMOV UR6, 0x400 ;  /* 0x0000040000068882 */ /* 0x000fe20000000000 */
[----:B------:R-:W-:-:S04]  /*0600*/  @!UP0 UIADD3 UR4, -UR4, 0x100000, URZ ;  /* 0x0010000004048890 */ /* 0x000fc8000fffe13f */
[----:B------:R-:W-:Y:S02]  /*0610*/  @!UP0 USHF.L.U32 UR5, UR4, 0xb, URZ ;  /* 0x0000000b04058899 */ /* 0x000fe4000800063f */
[----:B------:R-:W-:Y:S01]  /*0620*/  @!UP0 USHF.L.U32 UR4, UR4, 0x1, URZ ;  /* 0x0000000104048899 */ /* 0x000fe2000800063f */
[----:B---3--:R-:W-:Y:S01]  /*0630*/  ISETP.EQ.U32.AND P2, PT, R13, 0x1, PT ;  /* 0x000000010d00780c */ /* 0x008fe20003f42070 */
[----:B------:R-:W3:Y:S01]  /*0640*/  F2I.U32.TRUNC.NTZ R12, R12 ;  /* 0x0000000c000c7305 */ /* 0x000ee2000020f000 */
[----:B------:R-:W-:Y:S01]  /*0650*/  LEA.HI R0, R8, R8, RZ, 0x1 ;  /* 0x0000000808007211 */ /* 0x000fe200078f08ff */
[----:B------:R-:W5:Y:S03]  /*0660*/  LDC R7, c[0x0][0x148] ;  /* 0x00005200ff077b82 */ /* 0x000f660000000800 */
[----:B------:R-:W-:Y:S01]  /*0670*/  LOP3.LUT R11, R0, 0xfffffffe, RZ, 0xc0, !PT ;  /* 0xfffffffe000b7812 */ /* 0x000fe200078ec0ff */
[----:B0-----:R-:W-:Y:S01]  /*0680*/  IMAD.MOV R15, RZ, RZ, -R9 ;  /* 0x000000ffff0f7224 */ /* 0x001fe200078e0a09 */
[----:B------:R-:W-:-:S03]  /*0690*/  SHF.R.S32.HI R9, RZ, 0x1f, R2 ;  /* 0x0000001fff097819 */ /* 0x000fc60000011402 */
[----:B--2---:R-:W-:Y:S01]  /*06a0*/  IMAD R3, R10, R15, UR8 ;  /* 0x000000080a037e24 */ /* 0x004fe2000f8e020f */
[----:B------:R-:W-:Y:S01]  /*06b0*/  LEA.HI R9, R9, R2, RZ, 0x2 ;  /* 0x0000000209097211 */ /* 0x000fe200078f10ff */
[C---:B------:R-:W-:Y:S02]  /*06c0*/  IMAD.IADD R0, R8.reuse, 0x1, -R11 ;  /* 0x0000000108007824 */ /* 0x040fe400078e0a0b */
[----:B------:R-:W-:Y:S01]  /*06d0*/  IMAD.SHL.U32 R11, R8, 0x4, RZ ;  /* 0x00000004080b7824 */ /* 0x000fe200078e00ff */
[----:B------:R-:W-:Y:S01]  /*06e0*/  LOP3.LUT R9, R9, 0xfffffffc, RZ, 0xc0, !PT ;  /* 0xfffffffc09097812 */ /* 0x000fe200078ec0ff */
[----:B---3--:R-:W-:Y:S01]  /*06f0*/  IMAD.MOV R24, RZ, RZ, -R12 ;  /* 0x000000ffff187224 */ /* 0x008fe200078e0a0c */
[----:B------:R-:W-:Y:S01]  /*0700*/  ISETP.NE.AND P4, PT, R0, R3, PT ;  /* 0x000000030000720c */ /* 0x000fe20003f85270 */
[----:B-1----:R-:W-:Y:S01]  /*0710*/  @!UP0 ULEA UR6, UR7, UR6, 0x18 ;  /* 0x0000000607068291 */ /* 0x002fe2000f8ec03f */
[----:B------:R-:W-:Y:S01]  /*0720*/  LOP3.LUT R152, R8, 0xc, R11, 0x78, !PT ;  /* 0x0000000c08987812 */ /* 0x000fe200078e780b */
[----:B------:R-:W-:Y:S01]  /*0730*/  IMAD.IADD R0, R2, 0x1, -R9 ;  /* 0x0000000102007824 */ /* 0x000fe200078e0a09 */
[----:B------:R-:W-:Y:S01]  /*0740*/  VOTEU.ALL UP0, P0 ;  /* 0x00000000003f7886 */ /* 0x000fe20000000000 */
[----:B------:R-:W-:Y:S01]  /*0750*/  LOP3.LUT P0, RZ, R6, 0x7, RZ, 0xc0, !PT ;  /* 0x0000000706ff7812 */ /* 0x000fe2000780c0ff */
[----:B------:R-:W-:-:S02]  /*0760*/  VIADD R6, R5, 0xffffffff ;  /* 0xffffffff05067836 */ /* 0x000fc40000000000 */
[----:B------:R-:W-:Y:S01]  /*0770*/  ISETP.NE.AND P1, PT, R0, 0x3, PT ;  /* 0x000000030000780c */ /* 0x000fe20003f25270 */
[----:B-----5:R-:W-:Y:S01]  /*0780*/  IMAD R9, R7, R24, R4 ;  /* 0x0000001807097224 */ /* 0x020fe200078e0204 */
[----:B------:R-:W-:Y:S02]  /*0790*/  ISETP.LT.U32.AND P0, PT, R152, 0x2, !P0 ;  /* 0x000000029800780c */ /* 0x000fe40004701070 */
[----:B------:R-:W-:Y:S01]  /*07a0*/  ISETP.EQ.OR P1, PT, R0, RZ, !P1 ;  /* 0x000000ff0000720c */ /* 0x000fe20004f22670 */
[----:B------:R-:W0:Y:S02]  /*07b0*/  FENCE.VIEW.ASYNC.S ;  /* 0x00000000000073c6 */ /* 0x000e240000000000 */
[----:B0-----:R0:W1:Y:S01]  /*07c0*/  @!UP0 SYNCS.EXCH.64 URZ, [UR6+0xa0], UR4 ;  /* 0x0000a004063f85b2 */ /* 0x0010620008000100 */
[----:B------:R-:W-:Y:S02]  /*07d0*/  @P4 LEA.HI R2, R152, R152, RZ, 0x1 ;  /* 0x0000009898024211 */ /* 0x000fe400078f08ff */
[----:B------:R-:W-:-:S02]  /*07e0*/  ISETP.EQ.AND P1, PT, R5, RZ, P1 ;  /* 0x000000ff0500720c */ /* 0x000fc40000f22270 */
[----:B------:R-:W-:Y:S02]  /*07f0*/  @P4 SHF.R.S32.HI R2, RZ, 0x1, R2 ;  /* 0x00000001ff024819 */ /* 0x000fe40000011402 */
[----:B------:R-:W-:Y:S02]  /*0800*/  ISETP.GE.U32.AND P6, PT, R6, 0x2, PT ;  /* 0x000000020600780c */ /* 0x000fe40003fc6070 */
[----:B------:R-:W-:Y:S02]  /*0810*/  @P4 ISETP.NE.AND P5, PT, R2, R9, PT ;  /* 0x000000090200420c */ /* 0x000fe40003fa5270 */
[----:B------:R-:W-:Y:S02]  /*0820*/  SEL R9, RZ, 0x1, !P0 ;  /* 0x00000001ff097807 */ /* 0x000fe40004000000 */
[----:B------:R-:W-:Y:S02]  /*0830*/  @P4 SEL R22, RZ, 0x1, P5 ;  /* 0x00000001ff164807 */ /* 0x000fe40002800000 */
[----:B------:R-:W-:Y:S01]  /*0840*/  SEL R19, RZ, 0x1, !P1 ;  /* 0x00000001ff137807 */ /* 0x000fe20004800000 */
[----:B------:R0:W2:Y:S01]  /*0850*/  @!UP1 SYNCS.EXCH.64 URZ, [UR6+0xa8], UR4 ;  /* 0x0000a804063f95b2 */ /* 0x0000a20008000100 */
[----:B------:R-:W-:Y:S01]  /*0860*/  LOP3.LUT R22, R22, R9, RZ, 0xc0, !PT ;  /* 0x0000000916167212 */ /* 0x000fe200078ec0ff */
[----:B------:R-:W-:Y:S01]  /*0870*/  NOP ;  /* 0x0000000000007918 */ /* 0x000fe20000000000 */
[----:B------:R-:W-:Y:S01]  /*0880*/  SEL R19, R19, 0x2, P6 ;  /* 0x0000000213137807 */ /* 0x000fe20003000000 */
[----:B------:R-:W-:Y:S06]  /*0890*/  @!P2 BRA `(.L_x_4) ;  /* 0x000000000008a947 */ /* 0x000fec0003800000 */
[----:B-12-4-:R-:W-:Y:S01]  /*08a0*/  UCGABAR_ARV ;  /* 0x00000000000079c7 */ /* 0x016fe20008000000 */
[----:B------:R-:W-:Y:S05]  /*08b0*/  BRA `(.L_x_5) ;  /* 0x0000000000047947 */ /* 0x000fea0003800000 */
.L_x_4:
[----:B-12-4-:R-:W-:Y:S01]  /*08c0*/  NOP ;  /* 0x0000000000007918 */ /* 0x016fe20000000000 */
.L_x_5:
[----:B------:R-:W1:Y:S01]  /*08d0*/  LDC R2, c[0x0][0x65c] ;  /* 0x00019700ff027b82 */ /* 0x000e620000000800 */
[----:B------:R-:W-:Y:S02]  /*08e0*/  IMAD.U32 R8, RZ, RZ, UR8 ;  /* 0x00000008ff087e24 */ /* 0x000fe4000f8e00ff */
[----:B------:R-:W-:Y:S01]  /*08f0*/  IMAD.MOV.U32 R9, RZ, RZ, RZ ;  /* 0x000000ffff097224 */ /* 0x000fe200078e00ff */
[----:B-1----:R-:W-:-:S04]  /*0900*/  ISETP.NE.AND P1, PT, R2, 0x1, PT ;  /* 0x000000010200780c */ /* 0x002fc80003f25270 */
[----:B------:R-:W-:-:S09]  /*0910*/  P2R R5, PR, RZ, 0x2 ;  /* 0x00000002ff057803 */ /* 0x000fd20000000000 */
[----:B------:R-:W1:Y:S01]  /*0920*/  @P1 LDC R17, c[0x0][0x10] ;  /* 0x00000400ff111b82 */ /* 0x000e620000000800 */
[----:B------:R-:W-:Y:S02]  /*0930*/  @P1 IMAD.MOV.U32 R5, RZ, RZ, RZ ;  /* 0x000000ffff051224 */ /* 0x000fe400078e00ff */
[----:B------:R-:W-:-:S05]  /*0940*/  @P1 IMAD.MOV.U32 R13, RZ, RZ, RZ ;  /* 0x000000ffff0d1224 */ /* 0x000fca00078e00ff */
[----:B------:R-:W2:Y:S01]  /*0950*/  @!P1 LDC R11, c[0x0][0xc] ;  /* 0x00000300ff0b9b82 */ /* 0x000ea20000000800 */
[----:B-1----:R-:W-:-:S04]  /*0960*/  @P1 IMAD.WIDE.U32 R16, R17, UR8, R4 ;  /* 0x0000000811101c25 */ /* 0x002fc8000f8e0004 */
[----:B------:R-:W-:Y:S02]  /*0970*/  @P1 IMAD.IADD R17, R17, 0x1, R13 ;  /* 0x0000000111111824 */ /* 0x000fe400078e020d */
[----:B--2---:R-:W-:-:S04]  /*0980*/  @!P1 IMAD.WIDE.U32 R8, R4, R11, R8 ;  /* 0x0000000b04089225 */ /* 0x004fc800078e0008 */
[----:B------:R-:W-:Y:S02]  /*0990*/  @!P1 IMAD.MOV.U32 R16, RZ, RZ, R8 ;  /* 0x000000ffff109224 */ /* 0x000fe400078e0008 */
[----:B------:R-:W-:Y:S01]  /*09a0*/  @!P1 IMAD.MOV.U32 R17, RZ, RZ, R9 ;  /* 0x000000ffff119224 */ /* 0x000fe200078e0009 */
[----:B------:R-:W-:Y:S06]  /*09b0*/  @!P2 BRA `(.L_x_6) ;  /* 0x00000000000ca947 */ /* 0x000fec0003800000 */
[----:B------:R-:W-:Y:S01]  /*09c0*/  UCGABAR_WAIT ;  /* 0x0000000000007dc7 */ /* 0x000fe20008000000 */
[----:B------:R-:W-:Y:S01]  /*09d0*/  CCTL.IVALL ;  /* 0x00000000ff00798f */ /* 0x000fe20002000000 */
[----:B------:R-:W-:Y:S05]  /*09e0*/  BRA `(.L_x_7) ;  /* 0x0000000000047947 */ /* 0x000fea0003800000 */
.L_x_6:
[----:B------:R-:W-:Y:S06]  /*09f0*/  BAR.SYNC.DEFER_BLOCKING 0x0 ;  /* 0x0000000000007b1d */ /* 0x000fec0000010000 */
.L_x_7:
[----:B------:R-:W-:Y:S05]  /*0a00*/  @!P3 BRA `(.L_x_8) ;  /* 0x0000009400e0b947 */ /* 0x000fea0003800000 */
[----:B------:R-:W-:-:S13]  /*0a10*/  ISETP.GT.U32.AND P0, PT, R6, 0x1, PT ;  /* 0x000000010600780c */ /* 0x000fda0003f04070 */
[----:B0-----:R-:W-:Y:S05]  /*0a20*/  @P0 EXIT ;  /* 0x000000000000094d */ /* 0x001fea0003800000 */
[----:B------:R-:W-:Y:S01]  /*0a30*/  ULDC.64 UR4, c[0x0][0x650] ;  /* 0x0001940000047ab9 */ /* 0x000fe20000000a00 */
[----:B------:R-:W-:Y:S01]  /*0a40*/  PRMT R0, RZ, 0x7610, R0 ;  /* 0x00007610ff007816 */ /* 0x000fe20000000000 */
[----:B------:R-:W-:Y:S01]  /*0a50*/  IMAD.MOV.U32 R154, RZ, RZ, -0x1 ;  /* 0xffffffffff9a7424 */ /* 0x000fe200078e00ff */
[----:B------:R-:W-:Y:S01]  /*0a60*/  ISETP.GE.U32.AND P0, PT, R16, UR4, PT ;  /* 0x0000000410007c0c */ /* 0x000fe2000bf06070 */
[----:B------:R-:W-:Y:S02]  /*0a70*/  IMAD.MOV.U32 R153, RZ, RZ, -0x1 ;  /* 0xffffffffff997424 */ /* 0x000fe400078e00ff */
[----:B------:R-:W-:Y:S01]  /*0a80*/  IMAD.MOV.U32 R23, RZ, RZ, -0x1 ;  /* 0xffffffffff177424 */ /* 0x000fe200078e00ff */
[----:B------:R-:W-:-:S13]  /*0a90*/  ISETP.GE.U32.AND.EX P0, PT, R17, UR5, PT, P0 ;  /* 0x0000000511007c0c */ /* 0x000fda000bf06100 */
[----:B------:R-:W-:Y:S05]  /*0aa0*/  @P0 BRA `(.L_x_9) ;  /* 0x00000004002c0947 */ /* 0x000fea0003800000 */
[----:B------:R-:W0:Y:S01]  /*0ab0*/  LDC.64 R20, c[0x0][0x628] ;  /* 0x00018a00ff147b82 */ /* 0x000e220000000a00 */
[----:B------:R-:W-:Y:S02]  /*0ac0*/  IMAD.MOV.U32 R8, RZ, RZ, R16 ;  /* 0x000000ffff087224 */ /* 0x000fe400078e0010 */
[----:B------:R-:W-:-:S05]  /*0ad0*/  IMAD.MOV.U32 R9, RZ, RZ, R17 ;  /* 0x000000ffff097224 */ /* 0x000fca00078e0011 */
[----:B------:R-:W1:Y:S08]  /*0ae0*/  LDC R0, c[0x0][0x630] ;  /* 0x00018c00ff007b82 */ /* 0x000e700000000800 */
[----:B------:R-:W2:Y:S01]  /*0af0*/  LDC.64 R26, c[0x0][0x620] ;  /* 0x00018800ff1a7b82 */ /* 0x000ea20000000a00 */
[----:B0-----:R-:W-:-:S04]  /*0b00*/  ISETP.NE.U32.AND P0, PT, R20, RZ, PT ;  /* 0x000000ff1400720c */ /* 0x001fc80003f05070 */
[----:B------:R-:W-:-:S13]  /*0b10*/  ISETP.NE.AND.EX P0, PT, R21, RZ, PT, P0 ;  /* 0x000000ff1500720c */ /* 0x000fda0003f05300 */
[----:B-12---:R-:W-:Y:S05]  /*0b20*/  @!P0 BRA `(.L_x_10) ;  /* 0x0000000000288947 */ /* 0x006fea0003800000 */
[----:B------:R-:W0:Y:S02]  /*0b30*/  LDC R13, c[0x0][0x634] ;  /* 0x00018d00ff0d7b82 */ /* 0x000e240000000800 */
[----:B0-----:R-:W-:-:S05]  /*0b40*/  IADD3 R13, P0, R16, R13, RZ ;  /* 0x0000000d100d7210 */ /* 0x001fca0007f1e0ff */
[----:B------:R-:W-:-:S04]  /*0b50*/  IMAD.X R15, RZ, RZ, R17, P0 ;  /* 0x000000ffff0f7224 */ /* 0x000fc800000e0611 */
[----:B------:R-:W-:-:S04]  /*0b60*/  IMAD.WIDE.U32 R8, R15, R20, RZ ;  /* 0x000000140f087225 */ /* 0x000fc800078e00ff */
[----:B------:R-:W-:-:S04]  /*0b70*/  IMAD.WIDE.U32 R10, P0, R13, R21, R8 ;  /* 0x000000150d0a7225 */ /* 0x000fc80007800008 */
[----:B------:R-:W-:-:S04]  /*0b80*/  IMAD.WIDE.U32 R8, R13, R20, RZ ;  /* 0x000000140d087225 */ /* 0x000fc800078e00ff */
[----:B------:R-:W-:Y:S01]  /*0b90*/  IMAD.X R13, RZ, RZ, RZ, P0 ;  /* 0x000000ffff0d7224 */ /* 0x000fe200000e06ff */
[----:B------:R-:W-:Y:S01]  /*0ba0*/  IADD3 RZ, P0, R9, R10, RZ ;  /* 0x0000000a09ff7210 */ /* 0x000fe20007f1e0ff */
[----:B------:R-:W-:-:S04]  /*0bb0*/  IMAD.MOV.U32 R12, RZ, RZ, R11 ;  /* 0x000000ffff0c7224 */ /* 0x000fc800078e000b */
[----:B------:R-:W-:-:S08]  /*0bc0*/  IMAD.WIDE.U32.X R8, R15, R21, R12, P0 ;  /* 0x000000150f087225 */ /* 0x000fd000000e040c */
.L_x_10:
[----:B------:R-:W0:Y:S01]  /*0bd0*/  LDC.64 R20, c[0x0][0x640] ;  /* 0x00019000ff147b82 */ /* 0x000e220000000a00 */
[--C-:B------:R-:W-:Y:S01]  /*0be0*/  SHF.R.U64 R28, R8, R0, R9.reuse ;  /* 0x00000000081c7219 */ /* 0x100fe20000001209 */
[----:B------:R-:W-:Y:S01]  /*0bf0*/  IMAD R30, R7, R24, R4 ;  /* 0x00000018071e7224 */ /* 0x000fe200078e0204 */
[----:B------:R-:W-:Y:S01]  /*0c00*/  SHF.R.U32.HI R0, RZ, R0, R9 ;  /* 0x00000000ff007219 */ /* 0x000fe20000011609 */
[----:B------:R-:W-:Y:S01]  /*0c10*/  IMAD.MOV.U32 R23, RZ, RZ, 0x1 ;  /* 0x00000001ff177424 */ /* 0x000fe200078e00ff */
[----:B------:R-:W-:-:S03]  /*0c20*/  IADD3 R5, P0, RZ, -R28, RZ ;  /* 0x8000001cff057210 */ /* 0x000fc60007f1e0ff */
[----:B------:R-:W1:Y:S02]  /*0c30*/  LDC R6, c[0x0][0x618] ;  /* 0x00018600ff067b82 */ /* 0x000e640000000800 */
[----:B------:R-:W-:-:S04]  /*0c40*/  IMAD.X R9, RZ, RZ, ~R0, P0 ;  /* 0x000000ffff097224 */ /* 0x000fc800000e0e00 */
[-C--:B------:R-:W-:Y:S02]  /*0c50*/  IMAD R0, R9, R26.reuse, RZ ;  /* 0x0000001a09007224 */ /* 0x080fe400078e02ff */
[----:B------:R-:W2:Y:S01]  /*0c60*/  LDC R11, c[0x0][0x608] ;  /* 0x00018200ff0b7b82 */ /* 0x000ea20000000800 */
[----:B------:R-:W-:-:S04]  /*0c70*/  IMAD.WIDE.U32 R8, R5, R26, R16 ;  /* 0x0000001a05087225 */ /* 0x000fc800078e0010 */
[----:B------:R-:W-:-:S03]  /*0c80*/  IMAD R5, R5, R27, R0 ;  /* 0x0000001b05057224 */ /* 0x000fc600078e0200 */
[----:B------:R-:W3:Y:S01]  /*0c90*/  LDC R12, c[0x0][0x658] ;  /* 0x00019600ff0c7b82 */ /* 0x000ee20000000800 */
[----:B0-----:R-:W-:Y:S01]  /*0ca0*/  ISETP.NE.U32.AND P0, PT, R20, RZ, PT ;  /* 0x000000ff1400720c */ /* 0x001fe20003f05070 */
[----:B------:R-:W-:Y:S02]  /*0cb0*/  IMAD.IADD R5, R9, 0x1, R5 ;  /* 0x0000000109057824 */ /* 0x000fe400078e0205 */
[----:B------:R-:W-:Y:S01]  /*0cc0*/  IMAD.MOV.U32 R9, RZ, RZ, -0x1 ;  /* 0xffffffffff097424 */ /* 0x000fe200078e00ff */
[----:B------:R-:W-:-:S03]  /*0cd0*/  ISETP.NE.AND.EX P0, PT, R21, RZ, PT, P0 ;  /* 0x000000ff1500720c */ /* 0x000fc60003f05300 */
[----:B------:R-:W0:Y:S01]  /*0ce0*/  LDC R15, c[0x0][0x600] ;  /* 0x00018000ff0f7b82 */ /* 0x000e220000000800 */
[-CC-:B-1----:R-:W-:Y:S02]  /*0cf0*/  SHF.R.U64 R13, R8, R6.reuse, R5.reuse ;  /* 0x00000006080d7219 */ /* 0x182fe40000001205 */
[----:B------:R-:W-:-:S05]  /*0d00*/  SHF.R.U32.HI R0, RZ, R6, R5 ;  /* 0x00000006ff007219 */ /* 0x000fca0000011605 */
[----:B------:R-:W1:Y:S01]  /*0d10*/  LDC R14, c[0x0][0x648] ;  /* 0x00019200ff0e7b82 */ /* 0x000e620000000800 */
[-CC-:B--2---:R-:W-:Y:S02]  /*0d20*/  SHF.R.U64 R27, R13, R11.reuse, R0.reuse ;  /* 0x0000000b0d1b7219 */ /* 0x184fe40000001200 */
[----:B------:R-:W-:-:S05]  /*0d30*/  SHF.R.U32.HI R5, RZ, R11, R0 ;  /* 0x0000000bff057219 */ /* 0x000fca0000011600 */
[----:B------:R-:W2:Y:S01]  /*0d40*/  LDC R26, c[0x0][0x638] ;  /* 0x00018e00ff1a7b82 */ /* 0x000ea20000000800 */
[-CC-:B---3--:R-:W-:Y:S02]  /*0d50*/  SHF.R.U64 R24, R27, R12.reuse, R5.reuse ;  /* 0x0000000c1b187219 */ /* 0x188fe40000001205 */
[-C--:B------:R-:W-:Y:S02]  /*0d60*/  SHF.L.U32 R0, R9, R12.reuse, RZ ;  /* 0x0000000c09007219 */ /* 0x080fe400000006ff */
[----:B------:R-:W-:Y:S01]  /*0d70*/  SHF.R.U32.HI R5, RZ, R12, R5 ;  /* 0x0000000cff057219 */ /* 0x000fe20000011605 */
[----:B------:R-:W-:Y:S01]  /*0d80*/  IMAD.MOV.U32 R4, RZ, RZ, R24 ;  /* 0x000000ffff047224 */ /* 0x000fe200078e0018 */
[----:B------:R-:W-:Y:S01]  /*0d90*/  LOP3.LUT R10, RZ, R0, RZ, 0x33, !PT ;  /* 0x00000000ff0a7212 */ /* 0x000fe200078e33ff */
[----:B------:R-:W3:Y:S01]  /*0da0*/  LDC R25, c[0x0][0x610] ;  /* 0x00018400ff197b82 */ /* 0x000ee20000000800 */
[----:B------:R-:W-:Y:S05]  /*0db0*/  @!P0 BRA `(.L_x_11) ;  /* 0x0000000000288947 */ /* 0x000fea0003800000 */
[----:B------:R-:W4:Y:S02]  /*0dc0*/  LDC R9, c[0x0][0x64c] ;  /* 0x00019300ff097b82 */ /* 0x000f240000000800 */
[----:B----4-:R-:W-:-:S05]  /*0dd0*/  IADD3 R9, P0, R24, R9, RZ ;  /* 0x0000000918097210 */ /* 0x010fca0007f1e0ff */
        /* <DEDUP_REMOVED lines=8> */
.L_x_11:
[----:B-1----:R-:W-:Y:S01]  /*0e60*/  SHF.R.U64 R4, R4, R14, R5 ;  /* 0x0000000e04047219 */ /* 0x002fe20000001205 */
[----:B0-----:R-:W-:Y:S01]  /*0e70*/  VIADD R6, R15, 0xffffffff ;  /* 0xffffffff0f067836 */ /* 0x001fe20000000000 */
[----:B------:R-:W-:Y:S01]  /*0e80*/  SHF.L.U32 R0, R23, R12, RZ ;  /* 0x0000000c17007219 */ /* 0x000fe200000006ff */
[----:B------:R-:W-:Y:S01]  /*0e90*/  IMAD.MOV.U32 R23, RZ, RZ, R28 ;  /* 0x000000ffff177224 */ /* 0x000fe200078e001c */
[----:B------:R-:W-:Y:S01]  /*0ea0*/  LOP3.LUT R5, R27, R10, RZ, 0xc0, !PT ;  /* 0x0000000a1b057212 */ /* 0x000fe200078ec0ff */
[----:B------:R-:W-:Y:S01]  /*0eb0*/  IMAD.MOV R7, RZ, RZ, -R4 ;  /* 0x000000ffff077224 */ /* 0x000fe200078e0a04 */
[----:B------:R-:W-:Y:S02]  /*0ec0*/  SEL R3, R3, R30, !P1 ;  /* 0x0000001e03037207 */ /* 0x000fe40004800000 */
[----:B------:R-:W-:Y:S01]  /*0ed0*/  LOP3.LUT R6, R13, R6, RZ, 0xc0, !PT ;  /* 0x000000060d067212 */ /* 0x000fe200078ec0ff */
[----:B------:R-:W-:Y:S02]  /*0ee0*/  IMAD R4, R0, R4, R5 ;  /* 0x0000000400047224 */ /* 0x000fe400078e0205 */
[----:B--2---:R-:W-:-:S02]  /*0ef0*/  IMAD R0, R7, R26, R24 ;  /* 0x0000001a07007224 */ /* 0x004fc400078e0218 */
[----:B---3--:R-:W-:Y:S02]  /*0f00*/  IMAD R3, R4, R25, R3 ;  /* 0x0000001904037224 */ /* 0x008fe400078e0203 */
[----:B------:R-:W-:Y:S02]  /*0f10*/  IMAD R154, R0, R15, R6 ;  /* 0x0000000f009a7224 */ /* 0x000fe400078e0206 */
[----:B------:R-:W-:-:S03]  /*0f20*/  IMAD.MOV.U32 R4, RZ, RZ, 0x1 ;  /* 0x00000001ff047424 */ /* 0x000fc600078e00ff */
[----:B------:R-:W-:Y:S02]  /*0f30*/  SEL R153, R154, R3, !P1 ;  /* 0x000000039a997207 */ /* 0x000fe40004800000 */
[----:B------:R-:W-:Y:S02]  /*0f40*/  PRMT R0, R4, 0x7610, R0 ;  /* 0x0000761004007816 */ /* 0x000fe40000000000 */
[----:B------:R-:W-:-:S07]  /*0f50*/  SEL R154, R3, R154, !P1 ;  /* 0x0000009a039a7207 */ /* 0x000fce0004800000 */
.L_x_9:
[----:B------:R-:W-:-:S08]  /*0f60*/  NOP ;  /* 0x0000000000007918 */ /* 0x000fd00000000000 */
[----:B------:R-:W0:Y:S02]  /*0f70*/  USETMAXREG.TRY_ALLOC.CTAPOOL UP0, 0xe8 ;  /* 0x000000e8000079c8 */ /* 0x000e240008000600 */
[----:B0-----:R-:W-:-:S13]  /*0f80*/  PLOP3.LUT P0, PT, PT, PT, UP0, 0x80, 0x0 ;  /* 0x000000000000781c */ /* 0x001fda0003f0f008 */
[----:B------:R-:W-:Y:S05]  /*0f90*/  @!P0 BRA `(.L_x_9) ;  /* 0xfffffffc00f08947 */ /* 0x000fea000383ffff */
[----:B------:R-:W-:Y:S01]  /*0fa0*/  ULDC.64 UR4, c[0x0][0x598] ;  /* 0x0001660000047ab9 */ /* 0x000fe20000000a00 */
[----:B------:R-:W-:Y:S01]  /*0fb0*/  ULDC.64 UR36, c[0x0][0x208] ;  /* 0x0000820000247ab9 */ /* 0x000fe20000000a00 */
[----:B------:R-:W-:-:S04]  /*0fc0*/  ISETP.NE.U32.AND P0, PT, RZ, UR4, PT ;  /* 0x00000004ff007c0c */ /* 0x000fc8000bf05070 */
[----:B------:R-:W-:-:S13]  /*0fd0*/  ISETP.NE.AND.EX P0, PT, RZ, UR5, PT, P0 ;  /* 0x00000005ff007c0c */ /* 0x000fda000bf05300 */
[----:B------:R-:W-:Y:S05]  /*0fe0*/  @!P0 BRA `(.L_x_12) ;  /* 0x00000000001c8947 */ /* 0x000fea0003800000 */
[----:B------:R-:W0:Y:S02]  /*0ff0*/  LDC.64 R4, c[0x0][0x598] ;  /* 0x00016600ff047b82 */ /* 0x000e240000000a00 */
[----:B0-----:R-:W2:Y:S02]  /*1000*/  LDG.E.64 R4, desc[UR36][R4.64] ;  /* 0x0000002404047981 */ /* 0x001ea4000c1e1b00 */
[----:B--2---:R-:W-:-:S04]  /*1010*/  ISETP.NE.U32.AND P0, PT, R4, RZ, PT ;  /* 0x000000ff0400720c */ /* 0x004fc80003f05070 */
[----:B------:R-:W-:-:S13]  /*1020*/  ISETP.NE.AND.EX P0, PT, R5, RZ, PT, P0 ;  /* 0x000000ff0500720c */ /* 0x000fda0003f05300 */
[----:B------:R-:W-:Y:S05]  /*1030*/  @!P0 BRA `(.L_x_12) ;  /* 0x0000000000088947 */ /* 0x000fea0003800000 */
[----:B------:R0:W5:Y:S01]  /*1040*/  LD.E R155, desc[UR36][R4.64] ;  /* 0x00000024049b7980 */ /* 0x000162000c101900 */
[----:B------:R-:W-:Y:S05]  /*1050*/  BRA `(.L_x_13) ;  /* 0x0000000000247947 */ /* 0x000fea0003800000 */
.L_x_12:
[----:B------:R-:W-:Y:S02]  /*1060*/  ULDC.64 UR4, c[0x0][0x588] ;  /* 0x0001620000047ab9 */ /* 0x000fe40000000a00 */
[----:B------:R-:W-:-:S04]  /*1070*/  ISETP.NE.U32.AND P0, PT, RZ, UR4, PT ;  /* 0x00000004ff007c0c */ /* 0x000fc8000bf05070 */
[----:B------:R-:W-:-:S13]  /*1080*/  ISETP.NE.AND.EX P0, PT, RZ, UR5, PT, P0 ;  /* 0x00000005ff007c0c */ /* 0x000fda000bf05300 */
[----:B------:R-:W-:Y:S05]  /*1090*/  @!P0 BRA `(.L_x_14) ;  /* 0x00000000000c8947 */ /* 0x000fea0003800000 */
[----:B------:R-:W0:Y:S02]  /*10a0*/  LDC.64 R4, c[0x0][0x588] ;  /* 0x00016200ff047b82 */ /* 0x000e240000000a00 */
[----:B0-----:R1:W5:Y:S01]  /*10b0*/  LDG.E R155, desc[UR36][R4.64] ;  /* 0x00000024049b7981 */ /* 0x001362000c1e1900 */
[----:B------:R-:W-:Y:S05]  /*10c0*/  BRA `(.L_x_13) ;  /* 0x0000000000087947 */ /* 0x000fea0003800000 */
.L_x_14:
[----:B------:R-:W-:Y:S02]  /*10d0*/  ULDC UR4, c[0x0][0x580] ;  /* 0x0001600000047ab9 */ /* 0x000fe40000000800 */
[----:B------:R-:W-:-:S07]  /*10e0*/  IMAD.U32 R155, RZ, RZ, UR4 ;  /* 0x00000004ff9b7e24 */ /* 0x000fce000f8e00ff */
.L_x_13:
[----:B------:R-:W-:Y:S02]  /*10f0*/  ULDC.64 UR4, c[0x0][0x5a0] ;  /* 0x0001680000047ab9 */ /* 0x000fe40000000a00 */
[----:B------:R-:W-:-:S04]  /*1100*/  ISETP.NE.U32.AND P0, PT, RZ, UR4, PT ;  /* 0x00000004ff007c0c */ /* 0x000fc8000bf05070 */
[----:B------:R-:W-:-:S13]  /*1110*/  ISETP.NE.AND.EX P0, PT, RZ, UR5, PT, P0 ;  /* 0x00000005ff007c0c */ /* 0x000fda000bf05300 */
[----:B------:R-:W-:Y:S05]  /*1120*/  @!P0 BRA `(.L_x_15) ;  /* 0x00000000001c8947 */ /* 0x000fea0003800000 */
[----:B01----:R-:W0:Y:S02]  /*1130*/  LDC.64 R4, c[0x0][0x5a0] ;  /* 0x00016800ff047b82 */ /* 0x003e240000000a00 */
[----:B0-----:R-:W2:Y:S02]  /*1140*/  LDG.E.64 R4, desc[UR36][R4.64] ;  /* 0x0000002404047981 */ /* 0x001ea4000c1e1b00 */
[----:B--2---:R-:W-:-:S04]  /*1150*/  ISETP.NE.U32.AND P0, PT, R4, RZ, PT ;  /* 0x000000ff0400720c */ /* 0x004fc80003f05070 */
[----:B------:R-:W-:-:S13]  /*1160*/  ISETP.NE.AND.EX P0, PT, R5, RZ, PT, P0 ;  /* 0x000000ff0500720c */ /* 0x000fda0003f05300 */
[----:B------:R-:W-:Y:S05]  /*1170*/  @!P0 BRA `(.L_x_15) ;  /* 0x0000000000088947 */ /* 0x000fea0003800000 */
[----:B------:R0:W5:Y:S01]  /*1180*/  LD.E R156, desc[UR36][R4.64] ;  /* 0x00000024049c7980 */ /* 0x000162000c101900 */
[----:B------:R-:W-:Y:S05]  /*1190*/  BRA `(.L_x_16) ;  /* 0x0000000000247947 */ /* 0x000fea0003800000 */
.L_x_15:
[----:B------:R-:W-:Y:S02]  /*11a0*/  ULDC.64 UR4, c[0x0][0x590] ;  /* 0x0001640000047ab9 */ /* 0x000fe40000000a00 */
[----:B------:R-:W-:-:S04]  /*11b0*/  ISETP.NE.U32.AND P0, PT, RZ, UR4, PT ;  /* 0x00000004ff007c0c */ /* 0x000fc8000bf05070 */
[----:B------:R-:W-:-:S13]  /*11c0*/  ISETP.NE.AND.EX P0, PT, RZ, UR5, PT, P0 ;  /* 0x00000005ff007c0c */ /* 0x000fda000bf05300 */
[----:B------:R-:W-:Y:S05]  /*11d0*/  @!P0 BRA `(.L_x_17) ;  /* 0x00000000000c8947 */ /* 0x000fea0003800000 */
[----:B------:R-:W2:Y:S02]  /*11e0*/  LDC.64 R156, c[0x0][0x590] ;  /* 0x00016400ff9c7b82 */ /* 0x000ea40000000a00 */
[----:B--2---:R2:W5:Y:S01]  /*11f0*/  LDG.E R156, desc[UR36][R156.64] ;  /* 0x000000249c9c7981 */ /* 0x004562000c1e1900 */
[----:B------:R-:W-:Y:S05]  /*1200*/  BRA `(.L_x_16) ;  /* 0x0000000000087947 */ /* 0x000fea0003800000 */
.L_x_17:
[----:B------:R-:W-:Y:S02]  /*1210*/  ULDC UR4, c[0x0][0x584] ;  /* 0x0001610000047ab9 */ /* 0x000fe40000000800 */
[----:B------:R-:W-:-:S07]  /*1220*/  IMAD.U32 R156, RZ, RZ, UR4 ;  /* 0x00000004ff9c7e24 */ /* 0x000fce000f8e00ff */
.L_x_16:
[----:B------:R-:W-:-:S13]  /*1230*/  LOP3.LUT P0, RZ, R0, 0xff, RZ, 0xc0, !PT ;  /* 0x000000ff00ff7812 */ /* 0x000fda000780c0ff */
[----:B------:R-:W-:Y:S05]  /*1240*/  @!P0 EXIT ;  /* 0x000000000000894d */ /* 0x000fea0003800000 */
[----:B------:R-:W-:Y:S01]  /*1250*/  ULDC UR4, c[0x0][0x28c] ;  /* 0x0000a30000047ab9 */ /* 0x000fe20000000800 */
[----:B--2---:R-:W-:Y:S01]  /*1260*/  LOP3.LUT R157, R19, 0x1, RZ, 0xfc, !PT ;  /* 0x00000001139d7812 */ /* 0x004fe200078efcff */
[----:B------:R-:W-:Y:S01]  /*1270*/  UIADD3 UR4, UR4, 0x1f, URZ ;  /* 0x0000001f04047890 */ /* 0x000fe2000fffe03f */
[----:B------:R-:W-:Y:S01]  /*1280*/  UMOV UR38, URZ ;  /* 0x0000003f00267c82 */ /* 0x000fe20008000000 */
[----:B------:R-:W-:Y:S02]  /*1290*/  UMOV UR39, URZ ;  /* 0x0000003f00277c82 */ /* 0x000fe40008000000 */
[----:B------:R-:W-:-:S04]  /*12a0*/  USHF.R.S32.HI UR5, URZ, 0x1f, UR4 ;  /* 0x0000001f3f057899 */ /* 0x000fc80008011404 */
[----:B------:R-:W-:-:S04]  /*12b0*/  ULEA.HI UR5, UR5, UR4, URZ, 0x5 ;  /* 0x0000000405057291 */ /* 0x000fc8000f8f283f */
[----:B------:R-:W-:-:S12]  /*12c0*/  USHF.R.S32.HI UR40, URZ, 0x5, UR5 ;  /* 0x000000053f287899 */ /* 0x000fd80008011405 */
.L_x_293:
[----:B------:R-:W-:Y:S01]  /*12d0*/  LOP3.LUT R0, R18, 0x80, RZ, 0xc0, !PT ;  /* 0x0000008012007812 */ /* 0x000fe200078ec0ff */
[----:B--2---:R-:W2:Y:S01]  /*12e0*/  S2UR UR7, SR_CgaCtaId ;  /* 0x00000000000779c3 */ /* 0x004ea20000008800 */
[----:B------:R-:W-:Y:S02]  /*12f0*/  UMOV UR6, 0x400 ;  /* 0x0000040000067882 */ /* 0x000fe40000000000 */
[----:B------:R-:W-:-:S06]  /*1300*/  SHF.R.U32.HI R0, RZ, 0x7, R0 ;  /* 0x00000007ff007819 */ /* 0x000fcc0000011600 */
[----:B---3--:R-:W3:Y:S01]  /*1310*/  SHFL.IDX PT, R0, R0, RZ, 0x1f ;  /* 0x00001fff00007589 */ /* 0x008ee200000e0000 */
[----:B--2---:R-:W-:Y:S01]  /*1320*/  ULEA UR6, UR7, UR6, 0x18 ;  /* 0x0000000607067291 */ /* 0x004fe2000f8ec03f */
[----:B---3--:R-:W-:-:S13]  /*1330*/  R2UR UR4, R0 ;  /* 0x00000000000472ca */ /* 0x008fda00000e0000 */
[----:B------:R-:W-:-:S04]  /*1340*/  ULEA.HI UR5, UR4, UR4, URZ, 0x1 ;  /* 0x0000000404057291 */ /* 0x000fc8000f8f083f */
[----:B------:R-:W-:-:S04]  /*1350*/  ULOP3.LUT UR5, UR5, 0xffffe, URZ, 0xc0, !UPT ;  /* 0x000ffffe05057892 */ /* 0x000fc8000f8ec03f */
[----:B------:R-:W-:-:S03]  /*1360*/  UIADD3 UR5, UR4, -UR5, URZ ;  /* 0x8000000504057290 */ /* 0x000fc6000fffe03f */
[----:B------:R-:W-:Y:S01]  /*1370*/  ULDC UR4, c[0x0][0x28c] ;  /* 0x0000a30000047ab9 */ /* 0x000fe20000000800 */
[----:B------:R-:W-:Y:S01]  /*1380*/  ULEA UR5, UR5, UR6, 0xc ;  /* 0x0000000605057291 */ /* 0x000fe2000f8e603f */
[----:B------:R-:W-:-:S03]  /*1390*/  ISETP.LT.AND P0, PT, RZ, UR4, PT ;  /* 0x00000004ff007c0c */ /* 0x000fc6000bf01270 */
[----:B------:R-:W-:-:S04]  /*13a0*/  UIADD3 UR5, UR5, 0x180, URZ ;  /* 0x0000018005057890 */ /* 0x000fc8000fffe03f */
[----:B------:R-:W-:-:S04]  /*13b0*/  USHF.R.U32.HI UR5, URZ, 0x4, UR5 ;  /* 0x000000043f057899 */ /* 0x000fc80008011605 */
[----:B------:R-:W-:Y:S02]  /*13c0*/  ULOP3.LUT UR41, UR5, 0x3fff, URZ, 0xc0, !UPT ;  /* 0x00003fff05297892 */ /* 0x000fe4000f8ec03f */
[----:B-1--45:R-:W-:Y:S10]  /*13d0*/  @P0 BRA `(.L_x_18) ;  /* 0x0000000000400947 */ /* 0x032ff40003800000 */
[----:B------:R-:W-:Y:S01]  /*13e0*/  MOV R0, 0x0 ;  /* 0x0000000000007802 */ /* 0x000fe20000000f00 */
[----:B------:R-:W-:Y:S01]  /*13f0*/  ULDC.64 UR4, c[0x4][0x68] ;  /* 0x01001a0000047ab9 */ /* 0x000fe20000000a00 */
[----:B------:R-:W-:Y:S01]  /*1400*/  ULDC.64 UR6, c[0x4][0x8] ;  /* 0x0100020000067ab9 */ /* 0x000fe20000000a00 */
[----:B01----:R-:W-:Y:S01]  /*1410*/  IMAD.U32 R4, RZ, RZ, UR4 ;  /* 0x00000004ff047e24 */ /* 0x003fe2000f8e00ff */
[----:B------:R0:W1:Y:S01]  /*1420*/  LDC.64 R14, c[0x4][R0] ;  /* 0x01000000000e7b82 */ /* 0x0000620000000a00 */
[----:B------:R-:W-:Y:S01]  /*1430*/  IMAD.U32 R5, RZ, RZ, UR5 ;  /* 0x00000005ff057e24 */ /* 0x000fe2000f8e00ff */
[----:B------:R-:W-:Y:S01]  /*1440*/  ULDC.64 UR4, c[0x4][0x70] ;  /* 0x01001c0000047ab9 */ /* 0x000fe20000000a00 */
[----:B------:R-:W-:Y:S02]  /*1450*/  IMAD.U32 R10, RZ, RZ, UR6 ;  /* 0x00000006ff0a7e24 */ /* 0x000fe4000f8e00ff */
[----:B------:R-:W-:Y:S02]  /*1460*/  IMAD.U32 R6, RZ, RZ, UR4 ;  /* 0x00000004ff067e24 */ /* 0x000fe4000f8e00ff */
[----:B------:R-:W-:-:S02]  /*1470*/  IMAD.U32 R7, RZ, RZ, UR5 ;  /* 0x00000005ff077e24 */ /* 0x000fc4000f8e00ff */
[----:B------:R-:W-:Y:S02]  /*1480*/  IMAD.U32 R11, RZ, RZ, UR7 ;  /* 0x00000007ff0b7e24 */ /* 0x000fe4000f8e00ff */
[----:B------:R-:W-:Y:S02]  /*1490*/  IMAD.MOV.U32 R8, RZ, RZ, 0x1e1 ;  /* 0x000001e1ff087424 */ /* 0x000fe400078e00ff */
[----:B------:R-:W-:Y:S02]  /*14a0*/  IMAD.MOV.U32 R12, RZ, RZ, 0x1 ;  /* 0x00000001ff0c7424 */ /* 0x000fe400078e00ff */
[----:B0-----:R-:W-:-:S07]  /*14b0*/  IMAD.MOV.U32 R13, RZ, RZ, RZ ;  /* 0x000000ffff0d7224 */ /* 0x001fce00078e00ff */
[----:B------:R-:W-:-:S07]  /*14c0*/  LEPC R20, `(.L_x_18) ;  /* 0x000000001014794e */ /* 0x000fce0000000000 */
[----:B-1---5:R-:W-:Y:S05]  /*14d0*/  CALL.ABS.NOINC R14 ;  /* 0x000000000e007343 */ /* 0x022fea0003c00000 */
.L_x_18:
[----:B------:R-:W-:-:S13]  /*14e0*/  ISETP.NE.AND P0, PT, R157, 0x3, PT ;  /* 0x000000039d00780c */ /* 0x000fda0003f05270 */
[----:B------:R-:W-:Y:S05]  /*14f0*/  @!P0 BRA `(.L_x_19) ;  /* 0x0000000000048947 */ /* 0x000fea0003800000 */
[----:B------:R-:W-:Y:S01]  /*1500*/  BPT.TRAP 0x1 ;  /* 0x000000040000795c */ /* 0x000fe20000300000 */
.L_x_19:
[----:B------:R-:W2:Y:S01]  /*1510*/  S2UR UR5, SR_CgaCtaId ;  /* 0x00000000000579c3 */ /* 0x000ea20000008800 */
[----:B------:R-:W-:Y:S01]  /*1520*/  UMOV UR4, 0x400 ;  /* 0x0000040000047882 */ /* 0x000fe20000000000 */
[----:B------:R-:W-:Y:S02]  /*1530*/  IMAD.U32 R0, RZ, RZ, UR38 ;  /* 0x00000026ff007e24 */ /* 0x000fe4000f8e00ff */
[----:B------:R-:W-:-:S03]  /*1540*/  IMAD.U32 R3, RZ, RZ, UR39 ;  /* 0x00000027ff037e24 */ /* 0x000fc6000f8e00ff */
[----:B------:R-:W-:Y:S01]  /*1550*/  SHF.L.U32 R0, R0, 0x1f, RZ ;  /* 0x0000001f00007819 */ /* 0x000fe200000006ff */
[----:B--2---:R-:W-:-:S06]  /*1560*/  ULEA UR4, UR5, UR4, 0x18 ;  /* 0x0000000405047291 */ /* 0x004fcc000f8ec03f */
[----:B------:R-:W-:-:S04]  /*1570*/  IMAD.U32 R6, RZ, RZ, UR4 ;  /* 0x00000004ff067e24 */ /* 0x000fc8000f8e00ff */
[----:B------:R-:W-:-:S04]  /*1580*/  IMAD R3, R3, 0x8, R6 ;  /* 0x0000000803037824 */ /* 0x000fc800078e0206 */
[----:B------:R2:W3:Y:S01]  /*1590*/  SYNCS.PHASECHK.TRANS64.TRYWAIT P1, [R3+URZ], R0 ;  /* 0x00000000030075a7 */ /* 0x0004e2000802017f */
[----:B------:R-:W-:Y:S05]  /*15a0*/  @!P0 BRA `(.L_x_20) ;  /* 0x0000000000048947 */ /* 0x000fea0003800000 */
[----:B------:R-:W-:Y:S01]  /*15b0*/  BPT.TRAP 0x1 ;  /* 0x000000040000795c */ /* 0x000fe20000300000 */
.L_x_20:
[----:B---3--:R-:W-:Y:S05]  /*15c0*/  @P1 BRA `(.L_x_21) ;  /* 0x0000000000081947 */ /* 0x008fea0003800000 */
[----:B------:R-:W3:Y:S02]  /*15d0*/  SYNCS.PHASECHK.TRANS64.TRYWAIT P1, [R3+URZ], R0 ;  /* 0x00000000030075a7 */ /* 0x000ee4000802017f */
[----:B---3--:R-:W-:Y:S05]  /*15e0*/  @!P1 BRA `(.L_x_22) ;  /* 0x000000a400049947 */ /* 0x008fea0003800000 */
.L_x_21:
[----:B------:R-:W-:-:S04]  /*15f0*/  UISETP.LT.AND UP0, UPT, UR40, 0x1, UPT ;  /* 0x000000012800788c */ /* 0x000fc8000bf01270 */
[----:B------:R-:W-:-:S06]  /*1600*/  USEL UR4, UR40, 0x1, UP0 ;  /* 0x0000000128047887 */ /* 0x000fcc0008000000 */
[----:B--23--:R-:W-:Y:S01]  /*1610*/  IMAD.U32 R0, RZ, RZ, UR4 ;  /* 0x00000004ff007e24 */ /* 0x00cfe2000f8e00ff */
[----:B------:R-:W-:Y:S05]  /*1620*/  WARPSYNC.ALL ;  /* 0x0000000000007948 */ /* 0x000fea0003800000 */
[----:B------:R-:W-:-:S04]  /*1630*/  IADD3 R0, -R0, UR40, RZ ;  /* 0x0000002800007c10 */ /* 0x000fc8000fffe1ff */
[----:B------:R-:W-:Y:S02]  /*1640*/  ISETP.GE.AND P1, PT, R0, 0x1, PT ;  /* 0x000000010000780c */ /* 0x000fe40003f26270 */
[----:B------:R-:W-:Y:S01]  /*1650*/  R2UR UR4, R6 ;  /* 0x00000000060472ca */ /* 0x000fe200000e0000 */
[----:B------:R-:W-:Y:S01]  /*1660*/  ULOP3.LUT UR41, UR41, 0x10000, URZ, 0xfc, !UPT ;  /* 0x0001000029297892 */ /* 0x000fe2000f8efc3f */
[----:B------:R-:W-:Y:S01]  /*1670*/  WARPGROUP.ARRIVE ;  /* 0x00000000000079c5 */ /* 0x000fe20000000000 */
[----:B------:R-:W-:Y:S01]  /*1680*/  UMOV UR5, 0x80000020 ;  /* 0x8000002000057882 */ /* 0x000fe20000000000 */
[----:B------:R-:W-:-:S09]  /*1690*/  UMOV UR7, 0x80000020 ;  /* 0x8000002000077882 */ /* 0x000fd20000000000 */
[----:B------:R-:W-:-:S04]  /*16a0*/  UIADD3 UR4, UR4, 0x12180, URZ ;  /* 0x0001218004047890 */ /* 0x000fc8000fffe03f */
[----:B------:R-:W-:-:S04]  /*16b0*/  USHF.R.U32.HI UR4, URZ, 0x4, UR4 ;  /* 0x000000043f047899 */ /* 0x000fc80008011604 */
[----:B------:R-:W-:-:S04]  /*16c0*/  ULOP3.LUT UR4, UR4, 0x3fff, URZ, 0xc0, !UPT ;  /* 0x00003fff04047892 */ /* 0x000fc8000f8ec03f */
[----:B------:R-:W-:Y:S02]  /*16d0*/  ULOP3.LUT UR9, UR4, 0x10000, URZ, 0xfc, !UPT ;  /* 0x0001000004097892 */ /* 0x000fe4000f8efc3f */
[----:B------:R-:W-:Y:S02]  /*16e0*/  ULEA UR4, UR39, UR41, 0x9 ;  /* 0x0000002927047291 */ /* 0x000fe4000f8e483f */
[----:B------:R-:W-:-:S09]  /*16f0*/  ULEA UR6, UR39, UR9, 0xa ;  /* 0x0000000927067291 */ /* 0x000fd2000f8e503f */
[----:B------:R-:W-:Y:S01]  /*1700*/  HGMMA.64x256x16.F32.BF16 R24, gdesc[UR4], RZ, !UPT, gsb0 ;  /* 0x03e00000041879f0 */ /* 0x000fe2000c0018ff */
[----:B------:R-:W-:Y:S02]  /*1710*/  UIADD3 UR4, UR4, 0x2, URZ ;  /* 0x0000000204047890 */ /* 0x000fe4000fffe03f */
[----:B------:R-:W-:Y:S01]  /*1720*/  UIADD3 UR6, UR6, 0x2, URZ ;  /* 0x0000000206067890 */ /* 0x000fe2000fffe03f */
[----:B------:R-:W-:Y:S01]  /*1730*/  UMOV UR5, 0x80000020 ;  /* 0x8000002000057882 */ /* 0x000fe20000000000 */
[----:B------:R-:W-:Y:S01]  /*1740*/  UMOV UR7, 0x80000020 ;  /* 0x8000002000077882 */ /* 0x000fe20000000000 */
[----:B------:R-:W-:Y:S02]  /*1750*/  WARPGROUP.DEPBAR.LE gsb0, 0x0 ;  /* 0x00008000000079c5 */ /* 0x000fe40000010000 */
[----:B------:R-:W-:-:S15]  /*1760*/  WARPGROUP.ARRIVE ;  /* 0x00000000000079c5 */ /* 0x000fde0000000000 */
[----:B------:R-:W-:-:S05]  /*1770*/  NOP ;  /* 0x0000000000007918 */ /* 0x000fca0000000000 */
[----:B------:R-:W-:Y:S03]  /*1780*/  HGMMA.64x256x16.F32.BF16 R24, gdesc[UR4], R24, gsb0 ;  /* 0x03e00000041879f0 */ /* 0x000fe60008001818 */
[----:B------:R-:W-:Y:S02]  /*1790*/  WARPGROUP.DEPBAR.LE gsb0, 0x0 ;  /* 0x00008000000079c5 */ /* 0x000fe40000010000 */
[----:B------:R-:W-:Y:S05]  /*17a0*/  @!P1 BRA `(.L_x_23) ;  /* 0x0000000000e89947 */ /* 0x000fea0003800000 */
[----:B------:R-:W-:Y:S02]  /*17b0*/  UIADD3 UR4, UR39, 0x1, URZ ;  /* 0x0000000127047890 */ /* 0x000fe4000fffe03f */
[----:B------:R-:W-:Y:S02]  /*17c0*/  IMAD.U32 R3, RZ, RZ, UR39 ;  /* 0x00000027ff037e24 */ /* 0x000fe4000f8e00ff */
[----:B------:R-:W-:-:S04]  /*17d0*/  UISETP.NE.AND UP0, UPT, UR4, 0x9, UPT ;  /* 0x000000090400788c */ /* 0x000fc8000bf05270 */
[----:B------:R-:W-:Y:S02]  /*17e0*/  USEL UR5, URZ, 0x1, UP0 ;  /* 0x000000013f057887 */ /* 0x000fe40008000000 */
[----:B------:R-:W-:Y:S02]  /*17f0*/  USEL UR8, UR4, URZ, UP0 ;  /* 0x0000003f04087287 */ /* 0x000fe40008000000 */
[----:B------:R-:W-:-:S06]  /*1800*/  ULOP3.LUT UR5, UR38, UR5, URZ, 0x3c, !UPT ;  /* 0x0000000526057292 */ /* 0x000fcc000f8e3c3f */
[----:B------:R-:W-:-:S07]  /*1810*/  IMAD.U32 R7, RZ, RZ, UR5 ;  /* 0x00000005ff077e24 */ /* 0x000fce000f8e00ff */
.L_x_30:
[----:B------:R-:W-:Y:S05]  /*1820*/  @!P0 BRA `(.L_x_24) ;  /* 0x0000000000048947 */ /* 0x000fea0003800000 */
[----:B------:R-:W-:Y:S01]  /*1830*/  BPT.TRAP 0x1 ;  /* 0x000000040000795c */ /* 0x000fe20000300000 */
.L_x_24:
[----:B------:R-:W2:Y:S01]  /*1840*/  S2UR UR5, SR_CgaCtaId ;  /* 0x00000000000579c3 */ /* 0x000ea20000008800 */
[----:B------:R-:W-:Y:S01]  /*1850*/  UMOV UR4, 0x400 ;  /* 0x0000040000047882 */ /* 0x000fe20000000000 */
[----:B01----:R-:W-:Y:S01]  /*1860*/  IMAD.U32 R5, RZ, RZ, UR8 ;  /* 0x00000008ff057e24 */ /* 0x003fe2000f8e00ff */
[----:B------:R-:W-:Y:S01]  /*1870*/  SHF.L.U32 R4, R7, 0x1f, RZ ;  /* 0x0000001f07047819 */ /* 0x000fe200000006ff */
[----:B--2---:R-:W-:-:S06]  /*1880*/  ULEA UR4, UR5, UR4, 0x18 ;  /* 0x0000000405047291 */ /* 0x004fcc000f8ec03f */
[----:B------:R-:W-:-:S04]  /*1890*/  IMAD.U32 R6, RZ, RZ, UR4 ;  /* 0x00000004ff067e24 */ /* 0x000fc8000f8e00ff */
[----:B------:R-:W-:-:S04]  /*18a0*/  IMAD R5, R5, 0x8, R6 ;  /* 0x0000000805057824 */ /* 0x000fc800078e0206 */
[----:B------:R0:W1:Y:S01]  /*18b0*/  SYNCS.PHASECHK.TRANS64.TRYWAIT P1, [R5+URZ], R4 ;  /* 0x00000004050075a7 */ /* 0x000062000802017f */
[----:B------:R-:W-:Y:S05]  /*18c0*/  @!P0 BRA `(.L_x_25) ;  /* 0x0000000000048947 */ /* 0x000fea0003800000 */
[----:B------:R-:W-:Y:S01]  /*18d0*/  BPT.TRAP 0x1 ;  /* 0x000000040000795c */ /* 0x000fe20000300000 */
.L_x_25:
[----:B-1----:R-:W-:Y:S05]  /*18e0*/  @P1 BRA `(.L_x_26) ;  /* 0x0000000000081947 */ /* 0x002fea0003800000 */
[----:B------:R-:W1:Y:S02]  /*18f0*/  SYNCS.PHASECHK.TRANS64.TRYWAIT P1, [R5+URZ], R4 ;  /* 0x00000004050075a7 */ /* 0x000e64000802017f */
[----:B-1----:R-:W-:Y:S05]  /*1900*/  @!P1 BRA `(.L_x_27) ;  /* 0x000000a000509947 */ /* 0x002fea0003800000 */
.L_x_26:
[----:B------:R-:W-:Y:S01]  /*1910*/  ULEA UR4, UR8, UR41, 0x9 ;  /* 0x0000002908047291 */ /* 0x000fe2000f8e483f */
[----:B------:R-:W-:Y:S01]  /*1920*/  WARPGROUP.ARRIVE ;  /* 0x00000000000079c5 */ /* 0x000fe20000000000 */
[----:B------:R-:W-:Y:S01]  /*1930*/  ULEA UR6, UR8, UR9, 0xa ;  /* 0x0000000908067291 */ /* 0x000fe2000f8e503f */
[----:B------:R-:W-:Y:S01]  /*1940*/  UMOV UR5, 0x80000020 ;  /* 0x8000002000057882 */ /* 0x000fe20000000000 */
[----:B------:R-:W-:-:S07]  /*1950*/  UMOV UR7, 0x80000020 ;  /* 0x8000002000077882 */ /* 0x000fce0000000000 */
[----:B------:R-:W-:Y:S01]  /*1960*/  HGMMA.64x256x16.F32.BF16 R24, gdesc[UR4], R24, gsb0 ;  /* 0x03e00000041879f0 */ /* 0x000fe20008001818 */
        /* <DEDUP_REMOVED lines=10> */
[----:B------:R-:W-:Y:S01]  /*1a10*/  BPT.TRAP 0x1 ;  /* 0x000000040000795c */ /* 0x000fe20000300000 */
.L_x_28:
[----:B------:R-:W-:-:S13]  /*1a20*/  ISETP.NE.AND P1, PT, R22, RZ, PT ;  /* 0x000000ff1600720c */ /* 0x000fda0003f25270 */
[----:B01----:R-:W-:-:S04]  /*1a30*/  @P1 IMAD R4, R3, 0x8, R6 ;  /* 0x0000000803041824 */ /* 0x003fc800078e0206 */
[----:B------:R-:W-:-:S05]  /*1a40*/  @P1 VIADD R5, R4, 0x48 ;  /* 0x0000004804051836 */ /* 0x000fca0000000000 */
[----:B------:R-:W-:-:S04]  /*1a50*/  @P1 PRMT R5, R152, 0x654, R5 ;  /* 0x0000065498051816 */ /* 0x000fc80000000005 */
[----:B------:R0:W-:Y:S01]  /*1a60*/  @P1 SYNCS.ARRIVE.TRANS64.RED.A1T0 RZ, [R5+URZ], RZ ;  /* 0x000000ff05ff19a7 */ /* 0x0001e2000810043f */
[----:B------:R-:W-:-:S13]  /*1a70*/  ISETP.GT.U32.AND P1, PT, R19, 0x1, PT ;  /* 0x000000011300780c */ /* 0x000fda0003f24070 */
[----:B0-----:R-:W-:Y:S05]  /*1a80*/  @P1 BRA `(.L_x_29) ;  /* 0x0000000000041947 */ /* 0x001fea0003800000 */
[----:B------:R-:W-:Y:S01]  /*1a90*/  BPT.TRAP 0x1 ;  /* 0x000000040000795c */ /* 0x000fe20000300000 */
.L_x_29:
[----:B------:R-:W-:Y:S01]  /*1aa0*/  UIADD3 UR8, UR8, 0x1, URZ ;  /* 0x0000000108087890 */ /* 0x000fe2000fffe03f */
[C---:B------:R-:W-:Y:S01]  /*1ab0*/  ISETP.GT.AND P2, PT, R0.reuse, 0x1, PT ;  /* 0x000000010000780c */ /* 0x040fe20003f44270 */
[----:B------:R-:W-:Y:S02]  /*1ac0*/  VIADD R3, R3, 0x1 ;  /* 0x0000000103037836 */ /* 0x000fe40000000000 */
[----:B------:R-:W-:Y:S01]  /*1ad0*/  UISETP.NE.AND UP0, UPT, UR8, 0x9, UPT ;  /* 0x000000090800788c */ /* 0x000fe2000bf05270 */
[----:B------:R-:W-:Y:S02]  /*1ae0*/  VIADD R0, R0, 0xffffffff ;  /* 0xffffffff00007836 */ /* 0x000fe40000000000 */
[C---:B------:R-:W-:Y:S01]  /*1af0*/  ISETP.NE.AND P1, PT, R3.reuse, 0x9, PT ;  /* 0x000000090300780c */ /* 0x040fe20003f25270 */
[----:B------:R-:W-:Y:S02]  /*1b00*/  USEL UR4, URZ, 0x1, UP0 ;  /* 0x000000013f047887 */ /* 0x000fe40008000000 */
[----:B------:R-:W-:Y:S01]  /*1b10*/  USEL UR8, UR8, URZ, UP0 ;  /* 0x0000003f08087287 */ /* 0x000fe20008000000 */
[----:B------:R-:W-:-:S03]  /*1b20*/  SEL R3, R3, RZ, P1 ;  /* 0x000000ff03037207 */ /* 0x000fc60000800000 */
[----:B------:R-:W-:Y:S01]  /*1b30*/  LOP3.LUT R7, R7, UR4, RZ, 0x3c, !PT ;  /* 0x0000000407077c12 */ /* 0x000fe2000f8e3cff */
[----:B------:R-:W-:Y:S07]  /*1b40*/  @P2 BRA `(.L_x_30) ;  /* 0xfffffffc00342947 */ /* 0x000fee000383ffff */
.L_x_23:
[----:B------:R-:W2:Y:S02]  /*1b50*/  LDC R0, c[0x0][0x28c] ;  /* 0x0000a300ff007b82 */ /* 0x000ea40000000800 */
[----:B--2---:R-:W-:-:S13]  /*1b60*/  ISETP.GE.AND P1, PT, R0, 0x1, PT ;  /* 0x000000010000780c */ /* 0x004fda0003f26270 */
[----:B------:R-:W-:Y:S05]  /*1b70*/  @!P1 BRA `(.L_x_31) ;  /* 0x0000000000509947 */ /* 0x000fea0003800000 */
[----:B------:R-:W-:Y:S05]  /*1b80*/  @!P0 BRA `(.L_x_32) ;  /* 0x0000000000048947 */ /* 0x000fea0003800000 */
[----:B------:R-:W-:Y:S01]  /*1b90*/  BPT.TRAP 0x1 ;  /* 0x000000040000795c */ /* 0x000fe20000300000 */
.L_x_32:
[----:B------:R-:W-:Y:S01]  /*1ba0*/  ISETP.NE.AND P0, PT, R22, RZ, PT ;  /* 0x000000ff1600720c */ /* 0x000fe20003f05270 */
[----:B------:R-:W-:Y:S01]  /*1bb0*/  BSSY B0, `(.L_x_33) ;  /* 0x000000e000007945 */ /* 0x000fe20003800000 */
[----:B------:R-:W-:-:S11]  /*1bc0*/  ISETP.GT.U32.AND P1, PT, R19, 0x1, PT ;  /* 0x000000011300780c */ /* 0x000fd60003f24070 */
[----:B------:R-:W-:Y:S05]  /*1bd0*/  @!P0 BRA `(.L_x_34) ;  /* 0x00000000002c8947 */ /* 0x000fea0003800000 */
[----:B------:R-:W-:-:S04]  /*1be0*/  UISETP.LT.AND UP0, UPT, UR40, 0x1, UPT ;  /* 0x000000012800788c */ /* 0x000fc8000bf01270 */
[----:B------:R-:W-:-:S04]  /*1bf0*/  USEL UR6, UR40, 0x1, UP0 ;  /* 0x0000000128067887 */ /* 0x000fc80008000000 */
[----:B------:R-:W-:-:S04]  /*1c00*/  UIADD3 UR6, UR39, UR40, -UR6 ;  /* 0x0000002827067290 */ /* 0x000fc8000fffe806 */
[----:B------:R-:W-:-:S04]  /*1c10*/  UIMAD.WIDE.U32 UR4, UR6, 0x38e38e39, URZ ;  /* 0x38e38e39060478a5 */ /* 0x000fc8000f8e003f */
[----:B------:R-:W-:-:S04]  /*1c20*/  USHF.R.U32.HI UR4, URZ, 0x1, UR5 ;  /* 0x000000013f047899 */ /* 0x000fc80008011605 */
[----:B------:R-:W-:-:S06]  /*1c30*/  UIMAD UR6, UR4, -0x9, UR6 ;  /* 0xfffffff7040678a4 */ /* 0x000fcc000f8e0206 */
[----:B------:R-:W-:-:S04]  /*1c40*/  IMAD.U32 R3, RZ, RZ, UR6 ;  /* 0x00000006ff037e24 */ /* 0x000fc8000f8e00ff */
[----:B------:R-:W-:-:S04]  /*1c50*/  IMAD R0, R3, 0x8, R6 ;  /* 0x0000000803007824 */ /* 0x000fc800078e0206 */
[----:B------:R-:W-:-:S05]  /*1c60*/  VIADD R3, R0, 0x48 ;  /* 0x0000004800037836 */ /* 0x000fca0000000000 */
[----:B------:R-:W-:-:S04]  /*1c70*/  PRMT R3, R152, 0x654, R3 ;  /* 0x0000065498037816 */ /* 0x000fc80000000003 */
[----:B------:R2:W-:Y:S03]  /*1c80*/  SYNCS.ARRIVE.TRANS64.RED.A1T0 RZ, [R3+URZ], RZ ;  /* 0x000000ff03ff79a7 */ /* 0x0005e6000810043f */
.L_x_34:
[----:B------:R-:W-:Y:S05]  /*1c90*/  BSYNC B0 ;  /* 0x0000000000007941 */ /* 0x000fea0003800000 */
.L_x_33:
[----:B------:R-:W-:Y:S05]  /*1ca0*/  @P1 BRA `(.L_x_31) ;  /* 0x0000000000041947 */ /* 0x000fea0003800000 */
[----:B------:R-:W-:Y:S01]  /*1cb0*/  BPT.TRAP 0x1 ;  /* 0x000000040000795c */ /* 0x000fe20000300000 */
.L_x_31:
[----:B------:R-:W3:Y:S01]  /*1cc0*/  LDC R6, c[0x0][0x288] ;  /* 0x0000a200ff067b82 */ /* 0x000ee20000000800 */
[--C-:B------:R-:W-:Y:S01]  /*1cd0*/  SHF.R.U32.HI R0, RZ, 0x2, R18.reuse ;  /* 0x00000002ff007819 */ /* 0x100fe20000011612 */
[----:B------:R-:W-:Y:S01]  /*1ce0*/  UIADD3 UR39, UR40, UR39, URZ ;  /* 0x0000002728277290 */ /* 0x000fe2000fffe03f */
[----:B01----:R-:W-:Y:S01]  /*1cf0*/  SHF.R.U32.HI R5, RZ, 0x7, R18 ;  /* 0x00000007ff057819 */ /* 0x003fe20000011612 */
[----:B------:R-:W-:Y:S01]  /*1d00*/  ULDC UR7, c[0x0][0x284] ;  /* 0x0000a10000077ab9 */ /* 0x000fe20000000800 */
[----:B------:R-:W-:Y:S01]  /*1d10*/  LOP3.LUT R4, R18, 0x60, RZ, 0xc0, !PT ;  /* 0x0000006012047812 */ /* 0x000fe200078ec0ff */
[----:B------:R-:W-:Y:S01]  /*1d20*/  UISETP.GT.U32.AND UP0, UPT, UR39, 0x8, UPT ;  /* 0x000000082700788c */ /* 0x000fe2000bf04070 */
[----:B--2---:R-:W-:Y:S01]  /*1d30*/  LOP3.LUT R3, R0, 0x7, RZ, 0xc0, !PT ;  /* 0x0000000700037812 */ /* 0x004fe200078ec0ff */
[----:B------:R-:W-:Y:S01]  /*1d40*/  UISETP.GE.U32.AND UP1, UPT, UR40, 0x9, UPT ;  /* 0x000000092800788c */ /* 0x000fe2000bf26070 */
[----:B------:R-:W-:Y:S01]  /*1d50*/  LOP3.LUT R0, R5, 0x1, RZ, 0xc0, !PT ;  /* 0x0000000105007812 */ /* 0x000fe200078ec0ff */
[----:B------:R-:W-:Y:S01]  /*1d60*/  UISETP.LT.U32.AND UP0, UPT, UR40, 0x9, UP0 ;  /* 0x000000092800788c */ /* 0x000fe20008701070 */
[----:B------:R-:W-:Y:S01]  /*1d70*/  SHF.R.U32.HI R10, RZ, 0x1, R4 ;  /* 0x00000001ff0a7819 */ /* 0x000fe20000011604 */
[----:B------:R-:W-:Y:S01]  /*1d80*/  IMAD.SHL.U32 R4, R18, 0x2, RZ ;  /* 0x0000000212047824 */ /* 0x000fe200078e00ff */
[----:B------:R-:W-:Y:S01]  /*1d90*/  SHF.R.S32.HI R21, RZ, 0x1f, R23 ;  /* 0x0000001fff157819 */ /* 0x000fe20000011417 */
[----:B------:R-:W-:Y:S01]  /*1da0*/  IMAD.SHL.U32 R8, R0, 0x40, RZ ;  /* 0x0000004000087824 */ /* 0x000fe200078e00ff */
[--C-:B------:R-:W-:Y:S01]  /*1db0*/  IADD3 R5, RZ, -R10, -R3.reuse ;  /* 0x8000000aff057210 */ /* 0x100fe20007ffe803 */
[----:B------:R-:W-:Y:S01]  /*1dc0*/  ULDC.64 UR8, c[0x0][0x5d0] ;  /* 0x0001740000087ab9 */ /* 0x000fe20000000a00 */
[----:B------:R-:W-:Y:S01]  /*1dd0*/  LOP3.LUT R4, R4, 0x6, RZ, 0xc0, !PT ;  /* 0x0000000604047812 */ /* 0x000fe200078ec0ff */
[----:B------:R-:W-:Y:S01]  /*1de0*/  UIMAD.WIDE.U32 UR4, UR39, 0x38e38e39, URZ ;  /* 0x38e38e39270478a5 */ /* 0x000fe2000f8e003f */
[----:B------:R-:W-:Y:S01]  /*1df0*/  LOP3.LUT R3, R8, 0x40, R3, 0xe2, !PT ;  /* 0x0000004008037812 */ /* 0x000fe200078ee203 */
[----:B------:R-:W-:Y:S01]  /*1e00*/  IMAD R11, R0, -0x40, R5 ;  /* 0xffffffc0000b7824 */ /* 0x000fe200078e0205 */
[----:B------:R-:W-:Y:S01]  /*1e10*/  LOP3.LUT R0, R18, 0x3, RZ, 0xc0, !PT ;  /* 0x0000000312007812 */ /* 0x000fe200078ec0ff */
[----:B------:R-:W-:Y:S01]  /*1e20*/  USEL UR6, URZ, 0x1, !UP0 ;  /* 0x000000013f067887 */ /* 0x000fe2000c000000 */
[----:B------:R-:W-:Y:S01]  /*1e30*/  PRMT R8, R4, 0x6540, R153 ;  /* 0x0000654004087816 */ /* 0x000fe20000000099 */
[----:B------:R-:W-:Y:S01]  /*1e40*/  IMAD.SHL.U32 R153, R153, 0x100, RZ ;  /* 0x0000010099997824 */ /* 0x000fe200078e00ff */
[----:B------:R-:W-:Y:S01]  /*1e50*/  USHF.R.U32.HI UR4, URZ, 0x1, UR5 ;  /* 0x000000013f047899 */ /* 0x000fe20008011605 */
[----:B---3--:R-:W-:Y:S01]  /*1e60*/  IMAD R12, R0, -0x2, R6 ;  /* 0xfffffffe000c7824 */ /* 0x008fe200078e0206 */
[----:B------:R-:W-:Y:S01]  /*1e70*/  SHF.R.S32.HI R9, RZ, 0x1f, R8 ;  /* 0x0000001fff097819 */ /* 0x000fe20000011408 */
[C---:B------:R-:W-:Y:S01]  /*1e80*/  IMAD.SHL.U32 R0, R154.reuse, 0x80, RZ ;  /* 0x000000809a007824 */ /* 0x040fe200078e00ff */
[----:B------:R-:W-:Y:S01]  /*1e90*/  ISETP.GE.AND P0, PT, R153, R6, PT ;  /* 0x000000069900720c */ /* 0x000fe20003f06270 */
[----:B------:R-:W-:Y:S01]  /*1ea0*/  IMAD R4, R21, UR8, RZ ;  /* 0x0000000815047c24 */ /* 0x000fe2000f8e02ff */
[----:B------:R-:W-:Y:S01]  /*1eb0*/  ULOP3.LUT UR38, UR38, UR6, URZ, 0x3c, !UPT ;  /* 0x0000000626267292 */ /* 0x000fe2000f8e3c3f */
[----:B------:R-:W-:Y:S01]  /*1ec0*/  IMAD.WIDE R6, R154, 0x80, RZ ;  /* 0x000000809a067825 */ /* 0x000fe200078e02ff */
[C---:B------:R-:W-:Y:S01]  /*1ed0*/  ISETP.GE.OR P0, PT, R0.reuse, UR7, P0 ;  /* 0x0000000700007c0c */ /* 0x040fe20008706670 */
[----:B------:R-:W-:Y:S01]  /*1ee0*/  UIMAD UR39, UR4, -0x9, UR39 ;  /* 0xfffffff7042778a4 */ /* 0x000fe2000f8e0227 */
[----:B------:R-:W-:Y:S01]  /*1ef0*/  IADD3 R0, -R0, UR7, R11 ;  /* 0x0000000700007c10 */ /* 0x000fe2000fffe10b */
[C---:B------:R-:W-:Y:S01]  /*1f00*/  IMAD R13, R23.reuse, UR9, R4 ;  /* 0x00000009170d7c24 */ /* 0x040fe2000f8e0204 */
[----:B------:R-:W-:Y:S01]  /*1f10*/  @UP1 ULOP3.LUT UR38, UR38, 0x1, UR4, 0x78, !UPT ;  /* 0x0000000126261892 */ /* 0x000fe2000f8e7804 */
[----:B------:R-:W-:Y:S01]  /*1f20*/  IMAD.WIDE.U32 R4, R23, UR8, R8 ;  /* 0x0000000817047c25 */ /* 0x000fe2000f8e0008 */
[----:B------:R-:W-:-:S03]  /*1f30*/  LOP3.LUT R169, R6, R3, R10, 0xfe, !PT ;  /* 0x0000000306a97212 */ /* 0x000fc600078efe0a */
[----:B------:R-:W-:Y:S02]  /*1f40*/  IMAD.IADD R5, R5, 0x1, R13 ;  /* 0x0000000105057824 */ /* 0x000fe400078e020d */
[----:B------:R-:W-:Y:S02]  /*1f50*/  IMAD.IADD R3, R12, 0x1, -R153 ;  /* 0x000000010c037824 */ /* 0x000fe400078e0a99 */
[----:B------:R-:W-:Y:S01]  /*1f60*/  IMAD.MOV.U32 R154, RZ, RZ, -0x1 ;  /* 0xffffffffff9a7424 */ /* 0x000fe200078e00ff */
[----:B------:R-:W-:Y:S06]  /*1f70*/  @P0 BRA `(.L_x_35) ;  /* 0x0000007800dc0947 */ /* 0x000fec0003800000 */
[----:B------:R-:W0:Y:S01]  /*1f80*/  LDC.64 R10, c[0x0][0x5c8] ;  /* 0x00017200ff0a7b82 */ /* 0x000e220000000a00 */
[----:B-----5:R-:W-:Y:S01]  /*1f90*/  FSETP.NEU.AND P0, PT, R156, RZ, PT ;  /* 0x000000ff9c00720b */ /* 0x020fe20003f0d000 */
[----:B------:R-:W-:Y:S01]  /*1fa0*/  BSSY B0, `(.L_x_35) ;  /* 0x00007b4000007945 */ /* 0x000fe20003800000 */
[----:B------:R-:W-:-:S04]  /*1fb0*/  ISETP.GT.AND P2, PT, R3, RZ, PT ;  /* 0x000000ff0300720c */ /* 0x000fc80003f44270 */
[----:B------:R-:W-:Y:S01]  /*1fc0*/  ISETP.GT.AND P1, PT, R0, RZ, P2 ;  /* 0x000000ff0000720c */ /* 0x000fe20001724270 */
[-C--:B0-----:R-:W-:Y:S02]  /*1fd0*/  IMAD R12, R7, R10.reuse, RZ ;  /* 0x0000000a070c7224 */ /* 0x081fe400078e02ff */
[----:B------:R-:W-:-:S04]  /*1fe0*/  IMAD.WIDE.U32 R160, R169, R10, R4 ;  /* 0x0000000aa9a07225 */ /* 0x000fc800078e0004 */
[----:B------:R-:W-:-:S04]  /*1ff0*/  IMAD R5, R169, R11, R12 ;  /* 0x0000000ba9057224 */ /* 0x000fc800078e020c */
[----:B------:R-:W-:Y:S01]  /*2000*/  IMAD.IADD R153, R161, 0x1, R5 ;  /* 0x00000001a1997824 */ /* 0x000fe200078e0205 */
[----:B------:R-:W-:Y:S06]  /*2010*/  @!P0 BRA `(.L_x_36) ;  /* 0x0000005400988947 */ /* 0x000fec0003800000 */
[----:B------:R-:W0:Y:S01]  /*2020*/  LDC.64 R14, c[0x0][0x5b8] ;  /* 0x00016e00ff0e7b82 */ /* 0x000e220000000a00 */
[----:B------:R-:W-:-:S07]  /*2030*/  ULDC.64 UR4, c[0x0][0x5c0] ;  /* 0x0001700000047ab9 */ /* 0x000fce0000000a00 */
[----:B------:R-:W1:Y:S08]  /*2040*/  LDC.64 R166, c[0x0][0x5b0] ;  /* 0x00016c00ffa67b82 */ /* 0x000e700000000a00 */
[----:B------:R-:W2:Y:S01]  /*2050*/  LDC.64 R12, c[0x0][0x5a8] ;  /* 0x00016a00ff0c7b82 */ /* 0x000ea20000000a00 */
[-C--:B0-----:R-:W-:Y:S02]  /*2060*/  IMAD R4, R21, R14.reuse, RZ ;  /* 0x0000000e15047224 */ /* 0x081fe400078e02ff */
[----:B------:R-:W-:-:S04]  /*2070*/  IMAD.WIDE.U32 R162, R23, R14, R8 ;  /* 0x0000000e17a27225 */ /* 0x000fc800078e0008 */
[----:B------:R-:W-:Y:S02]  /*2080*/  IMAD R161, R23, R15, R4 ;  /* 0x0000000f17a17224 */ /* 0x000fe400078e0204 */
[-C--:B-1----:R-:W-:Y:S02]  /*2090*/  IMAD R6, R7, R166.reuse, RZ ;  /* 0x000000a607067224 */ /* 0x082fe400078e02ff */
[----:B------:R-:W-:Y:S02]  /*20a0*/  IMAD.IADD R21, R163, 0x1, R161 ;  /* 0x00000001a3157824 */ /* 0x000fe400078e02a1 */
[----:B------:R-:W-:Y:S02]  /*20b0*/  IMAD.MOV.U32 R20, RZ, RZ, R162 ;  /* 0x000000ffff147224 */ /* 0x000fe400078e00a2 */
[C---:B------:R-:W-:Y:S02]  /*20c0*/  IMAD R165, R169.reuse, R167, R6 ;  /* 0x000000a7a9a57224 */ /* 0x040fe400078e0206 */
[----:B------:R-:W-:-:S04]  /*20d0*/  IMAD.WIDE.U32 R4, R169, R166, R20 ;  /* 0x000000a6a9047225 */ /* 0x000fc800078e0014 */
[----:B------:R-:W-:Y:S01]  /*20e0*/  IMAD.IADD R5, R5, 0x1, R165 ;  /* 0x0000000105057824 */ /* 0x000fe200078e02a5 */
[----:B--2---:R-:W-:-:S04]  /*20f0*/  LEA R6, P0, R4, R12, 0x1 ;  /* 0x0000000c04067211 */ /* 0x004fc800078008ff */
[----:B------:R-:W-:-:S05]  /*2100*/  LEA.HI.X R7, R4, R13, R5, 0x1, P0 ;  /* 0x0000000d04077211 */ /* 0x000fca00000f0c05 */
[----:B------:R0:W2:Y:S01]  /*2110*/  @P1 LDG.E.LTC128B.U16 R15, desc[UR36][R6.64] ;  /* 0x00000024060f1981 */ /* 0x0000a2000c1e1520 */
[----:B------:R-:W-:Y:S01]  /*2120*/  LEA R4, P0, R160, UR4, 0x1 ;  /* 0x00000004a0047c11 */ /* 0x000fe2000f8008ff */
[----:B------:R-:W-:Y:S01]  /*2130*/  IMAD.WIDE.U32 R158, R169, R166, R8 ;  /* 0x000000a6a99e7225 */ /* 0x000fe200078e0008 */
[----:B------:R-:W-:Y:S03]  /*2140*/  BSSY B1, `(.L_x_37) ;  /* 0x0000012000017945 */ /* 0x000fe60003800000 */
[----:B------:R-:W-:Y:S02]  /*2150*/  IMAD.IADD R159, R165, 0x1, R159 ;  /* 0x00000001a59f7824 */ /* 0x000fe400078e029f */
[----:B------:R-:W-:-:S04]  /*2160*/  IMAD.WIDE.U32 R158, R23, R14, R158 ;  /* 0x0000000e179e7225 */ /* 0x000fc800078e009e */
[----:B0-----:R-:W-:Y:S01]  /*2170*/  IMAD.IADD R7, R161, 0x1, R159 ;  /* 0x00000001a1077824 */ /* 0x001fe200078e029f */
[----:B------:R-:W-:Y:S02]  /*2180*/  LEA R6, P4, R158, R12, 0x1 ;  /* 0x0000000c9e067211 */ /* 0x000fe400078808ff */
[----:B------:R-:W-:Y:S02]  /*2190*/  SHF.L.U64.HI R159, R166, 0x3, R167 ;  /* 0x00000003a69f7819 */ /* 0x000fe400000102a7 */
[----:B------:R-:W-:Y:S01]  /*21a0*/  LEA.HI.X R7, R158, R13, R7, 0x1, P4 ;  /* 0x0000000d9e077211 */ /* 0x000fe200020f0c07 */
[----:B------:R-:W-:Y:S02]  /*21b0*/  IMAD.SHL.U32 R158, R166, 0x8, RZ ;  /* 0x00000008a69e7824 */ /* 0x000fe400078e00ff */
[----:B--2---:R-:W-:-:S04]  /*21c0*/  IMAD.U32 R5, R15, 0x10000, RZ ;  /* 0x000100000f057824 */ /* 0x004fc800078e00ff */
[----:B------:R-:W-:-:S04]  /*21d0*/  FMUL R5, R5, R156 ;  /* 0x0000009c05057220 */ /* 0x000fc80000400000 */
[----:B------:R-:W-:Y:S01]  /*21e0*/  FFMA R24, R24, R155, R5 ;  /* 0x0000009b18187223 */ /* 0x000fe20000000005 */
[----:B------:R-:W-:Y:S02]  /*21f0*/  LEA.HI.X R5, R160, UR5, R153, 0x1, P0 ;  /* 0x00000005a0057c11 */ /* 0x000fe400080f0c99 */
[----:B------:R-:W-:Y:S02]  /*2200*/  ISETP.GT.AND P0, PT, R3, 0x1, PT ;  /* 0x000000010300780c */ /* 0x000fe40003f04270 */
[----:B------:R-:W-:Y:S02]  /*2210*/  F2FP.BF16.F32.PACK_AB R24, RZ, R24 ;  /* 0x00000018ff18723e */ /* 0x000fe400000010ff */
[----:B------:R-:W-:-:S03]  /*2220*/  ISETP.GT.AND P3, PT, R0, RZ, P0 ;  /* 0x000000ff0000720c */ /* 0x000fc60000764270 */
[----:B------:R0:W-:Y:S10]  /*2230*/  @P1 STG.E.U16 desc[UR36][R4.64], R24 ;  /* 0x0000001804001986 */ /* 0x0001f4000c101524 */
[----:B------:R-:W-:Y:S05]  /*2240*/  @!P3 BRA `(.L_x_38) ;  /* 0x000000000004b947 */ /* 0x000fea0003800000 */
[----:B------:R1:W5:Y:S02]  /*2250*/  LDG.E.LTC128B.U16 R15, desc[UR36][R6.64+0x2] ;  /* 0x00000224060f7981 */ /* 0x000364000c1e1520 */
.L_x_38:
[----:B------:R-:W-:Y:S05]  /*2260*/  BSYNC B1 ;  /* 0x0000000000017941 */ /* 0x000fea0003800000 */
.L_x_37:
[----:B-----5:R-:W-:Y:S01]  /*2270*/  IMAD.U32 R153, R15, 0x10000, RZ ;  /* 0x000100000f997824 */ /* 0x020fe200078e00ff */
[----:B------:R-:W-:Y:S01]  /*2280*/  ISETP.GT.AND P2, PT, R0, 0x8, P2 ;  /* 0x000000080000780c */ /* 0x000fe20001744270 */
[----:B------:R-:W-:Y:S01]  /*2290*/  IMAD.WIDE.U32 R158, R169, R166, R158 ;  /* 0x000000a6a99e7225 */ /* 0x000fe200078e009e */
[----:B0-----:R-:W-:-:S03]  /*22a0*/  PRMT R24, R15, 0x7610, R24 ;  /* 0x000076100f187816 */ /* 0x001fc60000000018 */
[----:B------:R-:W-:Y:S01]  /*22b0*/  FMUL R20, R153, R156 ;  /* 0x0000009c99147220 */ /* 0x000fe20000400000 */
[----:B------:R-:W-:Y:S01]  /*22c0*/  IMAD.IADD R165, R165, 0x1, R159 ;  /* 0x00000001a5a57824 */ /* 0x000fe200078e029f */
[----:B------:R-:W-:Y:S02]  /*22d0*/  IADD3 R162, P1, R162, R158, RZ ;  /* 0x0000009ea2a27210 */ /* 0x000fe40007f3e0ff */
[----:B------:R-:W-:-:S03]  /*22e0*/  FFMA R25, R25, R155, R20 ;  /* 0x0000009b19197223 */ /* 0x000fc60000000014 */
[----:B------:R-:W-:Y:S02]  /*22f0*/  IMAD.X R21, R165, 0x1, R21, P1 ;  /* 0x00000001a5157824 */ /* 0x000fe400008e0615 */
[----:B------:R-:W-:Y:S02]  /*2300*/  F2FP.BF16.F32.PACK_AB R25, RZ, R25 ;  /* 0x00000019ff19723e */ /* 0x000fe400000010ff */
[C---:B------:R-:W-:Y:S02]  /*2310*/  LEA R20, P1, R162.reuse, R12, 0x1 ;  /* 0x0000000ca2147211 */ /* 0x040fe400078208ff */
[----:B------:R-:W-:Y:S02]  /*2320*/  PRMT R153, R25, 0x7610, R153 ;  /* 0x0000761019997816 */ /* 0x000fe40000000099 */
[----:B------:R-:W-:-:S03]  /*2330*/  LEA.HI.X R21, R162, R13, R21, 0x1, P1 ;  /* 0x0000000da2157211 */ /* 0x000fc600008f0c15 */
[----:B------:R0:W-:Y:S04]  /*2340*/  @P3 STG.E.U16 desc[UR36][R4.64+0x2], R153 ;  /* 0x0000029904003986 */ /* 0x0001e8000c101524 */
[----:B------:R-:W2:Y:S01]  /*2350*/  @P2 LDG.E.LTC128B.U16 R24, desc[UR36][R20.64] ;  /* 0x0000002414182981 */ /* 0x000ea2000c1e1520 */
[----:B------:R-:W-:Y:S01]  /*2360*/  IADD3 R8, P1, R8, R158, RZ ;  /* 0x0000009e08087210 */ /* 0x000fe20007f3e0ff */
[----:B------:R-:W-:Y:S01]  /*2370*/  BSSY B1, `(.L_x_39) ;  /* 0x0000011000017945 */ /* 0x000fe20003800000 */
[----:B------:R-:W-:Y:S02]  /*2380*/  SHF.L.U64.HI R11, R10, 0x4, R11 ;  /* 0x000000040a0b7819 */ /* 0x000fe4000001020b */
[----:B------:R-:W-:Y:S01]  /*2390*/  ISETP.GT.AND P0, PT, R0, 0x8, P0 ;  /* 0x000000080000780c */ /* 0x000fe20000704270 */
[----:B------:R-:W-:Y:S01]  /*23a0*/  IMAD.X R9, R9, 0x1, R165, P1 ;  /* 0x0000000109097824 */ /* 0x000fe200008e06a5 */
[----:B------:R-:W-:-:S05]  /*23b0*/  LEA R10, P1, R10, R4, 0x4 ;  /* 0x000000040a0a7211 */ /* 0x000fca00078220ff */
[----:B------:R-:W-:Y:S02]  /*23c0*/  IMAD.X R11, R11, 0x1, R5, P1 ;  /* 0x000000010b0b7824 */ /* 0x000fe400008e0605 */
[----:B--2---:R-:W-:-:S04]  /*23d0*/  IMAD.U32 R15, R24, 0x10000, RZ ;  /* 0x00010000180f7824 */ /* 0x004fc800078e00ff */
[----:B------:R-:W-:Y:S01]  /*23e0*/  FMUL R25, R15, R156 ;  /* 0x0000009c0f197220 */ /* 0x000fe20000400000 */
[----:B------:R-:W-:-:S04]  /*23f0*/  IMAD.WIDE.U32 R14, R23, R14, R8 ;  /* 0x0000000e170e7225 */ /* 0x000fc800078e0008 */
[----:B------:R-:W-:Y:S01]  /*2400*/  FFMA R25, R26, R155, R25 ;  /* 0x0000009b1a197223 */ /* 0x000fe20000000019 */
[----:B------:R-:W-:Y:S01]  /*2410*/  IMAD.IADD R9, R161, 0x1, R15 ;  /* 0x00000001a1097824 */ /* 0x000fe200078e020f */
[----:B------:R-:W-:-:S03]  /*2420*/  LEA R8, P3, R14, R12, 0x1 ;  /* 0x0000000c0e087211 */ /* 0x000fc600078608ff */
[----:B------:R-:W-:Y:S02]  /*2430*/  F2FP.BF16.F32.PACK_AB R25, RZ, R25 ;  /* 0x00000019ff19723e */ /* 0x000fe400000010ff */
[----:B------:R-:W-:-:S03]  /*2440*/  LEA.HI.X R9, R14, R13, R9, 0x1, P3 ;  /* 0x0000000d0e097211 */ /* 0x000fc600018f0c09 */
[----:B------:R0:W-:Y:S01]  /*2450*/  @P2 STG.E.U16 desc[UR36][R10.64], R25 ;  /* 0x000000190a002986 */ /* 0x0001e2000c101524 */
[----:B------:R-:W-:Y:S05]  /*2460*/  @!P0 BRA `(.L_x_40) ;  /* 0x0000000000048947 */ /* 0x000fea0003800000 */
[----:B------:R2:W5:Y:S02]  /*2470*/  LDG.E.LTC128B.U16 R24, desc[UR36][R8.64+0x2] ;  /* 0x0000022408187981 */ /* 0x000564000c1e1520 */
.L_x_40:
[----:B------:R-:W-:Y:S05]  /*2480*/  BSYNC B1 ;  /* 0x0000000000017941 */ /* 0x000fea0003800000 */
.L_x_39:
[----:B-----5:R-:W-:Y:S01]  /*2490*/  IMAD.U32 R13, R24, 0x10000, RZ ;  /* 0x00010000180d7824 */ /* 0x020fe200078e00ff */
[----:B------:R-:W-:Y:S01]  /*24a0*/  ISETP.GT.AND P1, PT, R3, 0x8, PT ;  /* 0x000000080300780c */ /* 0x000fe20003f24270 */
[----:B------:R-:W-:Y:S02]  /*24b0*/  BSSY B1, `(.L_x_41) ;  /* 0x0000008000017945 */ /* 0x000fe40003800000 */
[----:B------:R-:W-:Y:S01]  /*24c0*/  FMUL R12, R13, R156 ;  /* 0x0000009c0d0c7220 */ /* 0x000fe20000400000 */
[----:B------:R-:W-:-:S03]  /*24d0*/  ISETP.GT.AND P2, PT, R0, RZ, P1 ;  /* 0x000000ff0000720c */ /* 0x000fc60000f44270 */
[----:B------:R-:W-:-:S05]  /*24e0*/  FFMA R12, R27, R155, R12 ;  /* 0x0000009b1b0c7223 */ /* 0x000fca000000000c */
[----:B------:R-:W-:-:S05]  /*24f0*/  F2FP.BF16.F32.PACK_AB R12, RZ, R12 ;  /* 0x0000000cff0c723e */ /* 0x000fca00000010ff */
[----:B------:R3:W-:Y:S01]  /*2500*/  @P0 STG.E.U16 desc[UR36][R10.64+0x2], R12 ;  /* 0x0000020c0a000986 */ /* 0x0007e2000c101524 */
[----:B------:R-:W-:Y:S05]  /*2510*/  @!P2 BRA `(.L_x_42) ;  /* 0x000000000004a947 */ /* 0x000fea0003800000 */
[----:B------:R4:W5:Y:S02]  /*2520*/  LDG.E.LTC128B.U16 R24, desc[UR36][R6.64+0x10] ;  /* 0x0000102406187981 */ /* 0x000964000c1e1520 */
.L_x_42:
[----:B------:R-:W-:Y:S05]  /*2530*/  BSYNC B1 ;  /* 0x0000000000017941 */ /* 0x000fea0003800000 */
.L_x_41:
        /* <DEDUP_REMOVED lines=10> */
.L_x_44:
[----:B------:R-:W-:Y:S05]  /*25e0*/  BSYNC B1 ;  /* 0x0000000000017941 */ /* 0x000fea0003800000 */
.L_x_43:
[----:B0----5:R-:W-:Y:S01]  /*25f0*/  IMAD.U32 R13, R24, 0x10000, RZ ;  /* 0x00010000180d7824 */ /* 0x021fe200078e00ff */
[----:B------:R-:W-:Y:S01]  /*2600*/  ISETP.GT.AND P1, PT, R0, 0x8, P1 ;  /* 0x000000080000780c */ /* 0x000fe20000f24270 */
[----:B------:R-:W-:Y:S02]  /*2610*/  BSSY B1, `(.L_x_45) ;  /* 0x0000007000017945 */ /* 0x000fe40003800000 */
[----:B---3--:R-:W-:-:S04]  /*2620*/  FMUL R12, R13, R156 ;  /* 0x0000009c0d0c7220 */ /* 0x008fc80000400000 */
[----:B------:R-:W-:-:S05]  /*2630*/  FFMA R12, R29, R155, R12 ;  /* 0x0000009b1d0c7223 */ /* 0x000fca000000000c */
[----:B------:R-:W-:-:S05]  /*2640*/  F2FP.BF16.F32.PACK_AB R12, RZ, R12 ;  /* 0x0000000cff0c723e */ /* 0x000fca00000010ff */
[----:B------:R0:W-:Y:S01]  /*2650*/  @P3 STG.E.U16 desc[UR36][R4.64+0x12], R12 ;  /* 0x0000120c04003986 */ /* 0x0001e2000c101524 */
[----:B------:R-:W-:Y:S05]  /*2660*/  @!P1 BRA `(.L_x_46) ;  /* 0x0000000000049947 */ /* 0x000fea0003800000 */
[----:B------:R3:W5:Y:S02]  /*2670*/  LDG.E.LTC128B.U16 R24, desc[UR36][R8.64+0x10] ;  /* 0x0000102408187981 */ /* 0x000764000c1e1520 */
.L_x_46:
[----:B------:R-:W-:Y:S05]  /*2680*/  BSYNC B1 ;  /* 0x0000000000017941 */ /* 0x000fea0003800000 */
.L_x_45:
[----:B-----5:R-:W-:Y:S01]  /*2690*/  IMAD.U32 R13, R24, 0x10000, RZ ;  /* 0x00010000180d7824 */ /* 0x020fe200078e00ff */
[----:B------:R-:W-:Y:S01]  /*26a0*/  ISETP.GT.AND P0, PT, R0, 0x8, P0 ;  /* 0x000000080000780c */ /* 0x000fe20000704270 */
[----:B------:R-:W-:Y:S02]  /*26b0*/  BSSY B1, `(.L_x_47) ;  /* 0x0000007000017945 */ /* 0x000fe40003800000 */
[----:B------:R-:W-:-:S04]  /*26c0*/  FMUL R13, R13, R156 ;  /* 0x0000009c0d0d7220 */ /* 0x000fc80000400000 */
[----:B------:R-:W-:-:S05]  /*26d0*/  FFMA R13, R30, R155, R13 ;  /* 0x0000009b1e0d7223 */ /* 0x000fca000000000d */
[----:B------:R-:W-:-:S05]  /*26e0*/  F2FP.BF16.F32.PACK_AB R13, RZ, R13 ;  /* 0x0000000dff0d723e */ /* 0x000fca00000010ff */
[----:B------:R0:W-:Y:S01]  /*26f0*/  @P1 STG.E.U16 desc[UR36][R10.64+0x10], R13 ;  /* 0x0000100d0a001986 */ /* 0x0001e2000c101524 */
[----:B------:R-:W-:Y:S05]  /*2700*/  @!P0 BRA `(.L_x_48) ;  /* 0x0000000000048947 */ /* 0x000fea0003800000 */
[----:B------:R0:W5:Y:S02]  /*2710*/  LDG.E.LTC128B.U16 R24, desc[UR36][R8.64+0x12] ;  /* 0x0000122408187981 */ /* 0x000164000c1e1520 */
.L_x_48:
[----:B------:R-:W-:Y:S05]  /*2720*/  BSYNC B1 ;  /* 0x0000000000017941 */ /* 0x000fea0003800000 */
.L_x_47:
[----:B0----5:R-:W-:Y:S01]  /*2730*/  IMAD.U32 R13, R24, 0x10000, RZ ;  /* 0x00010000180d7824 */ /* 0x021fe200078e00ff */
        /* <DEDUP_REMOVED lines=9> */
.L_x_50:
[----:B------:R-:W-:Y:S05]  /*27d0*/  BSYNC B1 ;  /* 0x0000000000017941 */ /* 0x000fea0003800000 */
.L_x_49:
        /* <DEDUP_REMOVED lines=10> */
.L_x_52:
[----:B------:R-:W-:Y:S05]  /*2880*/  BSYNC B1 ;  /* 0x0000000000017941 */ /* 0x000fea0003800000 */
.L_x_51:
[----:B0----5:R-:W-:Y:S01]  /*2890*/  IMAD.U32 R13, R24, 0x10000, RZ ;  /* 0x00010000180d7824 */ /* 0x021fe200078e00ff */
        /* <DEDUP_REMOVED lines=8> */
.L_x_54:
[----:B------:R-:W-:Y:S05]  /*2920*/  BSYNC B1 ;  /* 0x0000000000017941 */ /* 0x000fea0003800000 */
.L_x_53:
        /* <DEDUP_REMOVED lines=9> */
.L_x_56:
[----:B------:R-:W-:Y:S05]  /*29c0*/  BSYNC B1 ;  /* 0x0000000000017941 */ /* 0x000fea0003800000 */
.L_x_55:
        /* <DEDUP_REMOVED lines=10> */
.L_x_58:
[----:B------:R-:W-:Y:S05]  /*2a70*/  BSYNC B1 ;  /* 0x0000000000017941 */ /* 0x000fea0003800000 */
.L_x_57:
        /* <DEDUP_REMOVED lines=10> */
.L_x_60:
[----:B------:R-:W-:Y:S05]  /*2b20*/  BSYNC B1 ;  /* 0x0000000000017941 */ /* 0x000fea0003800000 */
.L_x_59:
        /* <DEDUP_REMOVED lines=9> */
.L_x_62:
[----:B------:R-:W-:Y:S05]  /*2bc0*/  BSYNC B1 ;  /* 0x0000000000017941 */ /* 0x000fea0003800000 */
.L_x_61:
        /* <DEDUP_REMOVED lines=9> */
.L_x_64:
[----:B------:R-:W-:Y:S05]  /*2c60*/  BSYNC B1 ;  /* 0x0000000000017941 */ /* 0x000fea0003800000 */
.L_x_63:
        /* <DEDUP_REMOVED lines=10> */
.L_x_66:
[----:B------:R-:W-:Y:S05]  /*2d10*/  BSYNC B1 ;  /* 0x0000000000017941 */ /* 0x000fea0003800000 */
.L_x_65:
        /* <DEDUP_REMOVED lines=10> */
.L_x_68:
[----:B------:R-:W-:Y:S05]  /*2dc0*/  BSYNC B1 ;  /* 0x0000000000017941 */ /* 0x000fea0003800000 */
.L_x_67:
        /* <DEDUP_REMOVED lines=9> */
.L_x_70:
[----:B------:R-:W-:Y:S05]  /*2e60*/  BSYNC B1 ;  /* 0x0000000000017941 */ /* 0x000fea0003800000 */
.L_x_69:
        /* <DEDUP_REMOVED lines=9> */
.L_x_72:
[----:B------:R-:W-:Y:S05]  /*2f00*/  BSYNC B1 ;  /* 0x0000000000017941 */ /* 0x000fea0003800000 */
.L_x_71:
        /* <DEDUP_REMOVED lines=10> */
.L_x_74:
[----:B------:R-:W-:Y:S05]  /*2fb0*/  BSYNC B1 ;  /* 0x0000000000017941 */ /* 0x000fea0003800000 */
.L_x_73:
        /* <DEDUP_REMOVED lines=10> */
.L_x_76:
[----:B------:R-:W-:Y:S05]  /*3060*/  BSYNC B1 ;  /* 0x0000000000017941 */ /* 0x000fea0003800000 */
.L_x_75:
        /* <DEDUP_REMOVED lines=9> */
.L_x_78:
[----:B------:R-:W-:Y:S05]  /*3100*/  BSYNC B1 ;  /* 0x0000000000017941 */ /* 0x000fea0003800000 */
.L_x_77:
        /* <DEDUP_REMOVED lines=9> */
.L_x_80:
[----:B------:R-:W-:Y:S05]  /*31a0*/  BSYNC B1 ;  /* 0x0000000000017941 */ /* 0x000fea0003800000 */
.L_x_79:
        /* <DEDUP_REMOVED lines=10> */
.L_x_82:
[----:B------:R-:W-:Y:S05]  /*3250*/  BSYNC B1 ;  /* 0x0000000000017941 */ /* 0x000fea0003800000 */
.L_x_81:
        /* <DEDUP_REMOVED lines=10> */
.L_x_84:
[----:B------:R-:W-:Y:S05]  /*3300*/  BSYNC B1 ;  /* 0x0000000000017941 */ /* 0x000fea0003800000 */
.L_x_83:
        /* <DEDUP_REMOVED lines=9> */
.L_x_86:
[----:B------:R-:W-:Y:S05]  /*33a0*/  BSYNC B1 ;  /* 0x0000000000017941 */ /* 0x000fea0003800000 */
.L_x_85:
        /* <DEDUP_REMOVED lines=9> */
.L_x_88:
[----:B------:R-:W-:Y:S05]  /*3440*/  BSYNC B1 ;  /* 0x0000000000017941 */ /* 0x000fea0003800000 */
.L_x_87:
        /* <DEDUP_REMOVED lines=10> */
.L_x_90:
[----:B------:R-:W-:Y:S05]  /*34f0*/  BSYNC B1 ;  /* 0x0000000000017941 */ /* 0x000fea0003800000 */
.L_x_89:
        /* <DEDUP_REMOVED lines=10> */
.L_x_92:
[----:B------:R-:W-:Y:S05]  /*35a0*/  BSYNC B1 ;  /* 0x0000000000017941 */ /* 0x000fea0003800000 */
.L_x_91:
        /* <DEDUP_REMOVED lines=9> */
.L_x_94:
[----:B------:R-:W-:Y:S05]  /*3640*/  BSYNC B1 ;  /* 0x0000000000017941 */ /* 0x000fea0003800000 */
.L_x_93:
        /* <DEDUP_REMOVED lines=9> */
.L_x_96:
[----:B------:R-:W-:Y:S05]  /*36e0*/  BSYNC B1 ;  /* 0x0000000000017941 */ /* 0x000fea0003800000 */
.L_x_95:
        /* <DEDUP_REMOVED lines=10> */
.L_x_98:
[----:B------:R-:W-:Y:S05]  /*3790*/  BSYNC B1 ;  /* 0x0000000000017941 */ /* 0x000fea0003800000 */
.L_x_97:
        /* <DEDUP_REMOVED lines=10> */
.L_x_100:
[----:B------:R-:W-:Y:S05]  /*3840*/  BSYNC B1 ;  /* 0x0000000000017941 */ /* 0x000fea0003800000 */
.L_x_99:
        /* <DEDUP_REMOVED lines=9> */
.L_x_102:
[----:B------:R-:W-:Y:S05]  /*38e0*/  BSYNC B1 ;  /* 0x0000000000017941 */ /* 0x000fea0003800000 */
.L_x_101:
        /* <DEDUP_REMOVED lines=9> */
.L_x_104:
[----:B------:R-:W-:Y:S05]  /*3980*/  BSYNC B1 ;  /* 0x0000000000017941 */ /* 0x000fea0003800000 */
.L_x_103:
        /* <DEDUP_REMOVED lines=10> */
.L_x_106:
[----:B------:R-:W-:Y:S05]  /*3a30*/  BSYNC B1 ;  /* 0x0000000000017941 */ /* 0x000fea0003800000 */
.L_x_105:
        /* <DEDUP_REMOVED lines=10> */
.L_x_108:
[----:B------:R-:W-:Y:S05]  /*3ae0*/  BSYNC B1 ;  /* 0x0000000000017941 */ /* 0x000fea0003800000 */
.L_x_107:
        /* <DEDUP_REMOVED lines=9> */
.L_x_110:
[----:B------:R-:W-:Y:S05]  /*3b80*/  BSYNC B1 ;  /* 0x0000000000017941 */ /* 0x000fea0003800000 */
.L_x_109:
        /* <DEDUP_REMOVED lines=9> */
.L_x_112:
[----:B------:R-:W-:Y:S05]  /*3c20*/  BSYNC B1 ;  /* 0x0000000000017941 */ /* 0x000fea0003800000 */
.L_x_111:
        /* <DEDUP_REMOVED lines=10> */
.L_x_114:
[----:B------:R-:W-:Y:S05]  /*3cd0*/  BSYNC B1 ;  /* 0x0000000000017941 */ /* 0x000fea0003800000 */
.L_x_113:
        /* <DEDUP_REMOVED lines=10> */
.L_x_116:
[----:B------:R-:W-:Y:S05]  /*3d80*/  BSYNC B1 ;  /* 0x0000000000017941 */ /* 0x000fea0003800000 */
.L_x_115:
        /* <DEDUP_REMOVED lines=9> */
.L_x_118:
[----:B------:R-:W-:Y:S05]  /*3e20*/  BSYNC B1 ;  /* 0x0000000000017941 */ /* 0x000fea0003800000 */
.L_x_117:
        /* <DEDUP_REMOVED lines=9> */
.L_x_120:
[----:B------:R-:W-:Y:S05]  /*3ec0*/  BSYNC B1 ;  /* 0x0000000000017941 */ /* 0x000fea0003800000 */
.L_x_119:
        /* <DEDUP_REMOVED lines=10> */
.L_x_122:
[----:B------:R-:W-:Y:S05]  /*3f70*/  BSYNC B1 ;  /* 0x0000000000017941 */ /* 0x000fea0003800000 */
.L_x_121:
        /* <DEDUP_REMOVED lines=10> */
.L_x_124:
[----:B------:R-:W-:Y:S05]  /*4020*/  BSYNC B1 ;  /* 0x0000000000017941 */ /* 0x000fea0003800000 */
.L_x_123:
        /* <DEDUP_REMOVED lines=9> */
.L_x_126:
[----:B------:R-:W-:Y:S05]  /*40c0*/  BSYNC B1 ;  /* 0x0000000000017941 */ /* 0x000fea0003800000 */
.L_x_125:
        /* <DEDUP_REMOVED lines=9> */
.L_x_128:
[----:B------:R-:W-:Y:S05]  /*4160*/  BSYNC B1 ;  /* 0x0000000000017941 */ /* 0x000fea0003800000 */
.L_x_127:
        /* <DEDUP_REMOVED lines=10> */
.L_x_130:
[----:B------:R-:W-:Y:S05]  /*4210*/  BSYNC B1 ;  /* 0x0000000000017941 */ /* 0x000fea0003800000 */
.L_x_129:
        /* <DEDUP_REMOVED lines=10> */
.L_x_132:
[----:B------:R-:W-:Y:S05]  /*42c0*/  BSYNC B1 ;  /* 0x0000000000017941 */ /* 0x000fea0003800000 */
.L_x_131:
        /* <DEDUP_REMOVED lines=9> */
.L_x_134:
[----:B------:R-:W-:Y:S05]  /*4360*/  BSYNC B1 ;  /* 0x0000000000017941 */ /* 0x000fea0003800000 */
.L_x_133:
        /* <DEDUP_REMOVED lines=9> */
.L_x_136:
[----:B------:R-:W-:Y:S05]  /*4400*/  BSYNC B1 ;  /* 0x0000000000017941 */ /* 0x000fea0003800000 */
.L_x_135:
        /* <DEDUP_REMOVED lines=10> */
.L_x_138:
[----:B------:R-:W-:Y:S05]  /*44b0*/  BSYNC B1 ;  /* 0x0000000000017941 */ /* 0x000fea0003800000 */
.L_x_137:
        /* <DEDUP_REMOVED lines=10> */
.L_x_140:
[----:B------:R-:W-:Y:S05]  /*4560*/  BSYNC B1 ;  /* 0x0000000000017941 */ /* 0x000fea0003800000 */
.L_x_139:
        /* <DEDUP_REMOVED lines=9> */
.L_x_142:
[----:B------:R-:W-:Y:S05]  /*4600*/  BSYNC B1 ;  /* 0x0000000000017941 */ /* 0x000fea0003800000 */
.L_x_141:
        /* <DEDUP_REMOVED lines=9> */
.L_x_144:
[----:B------:R-:W-:Y:S05]  /*46a0*/  BSYNC B1 ;  /* 0x0000000000017941 */ /* 0x000fea0003800000 */
.L_x_143:
        /* <DEDUP_REMOVED lines=10> */
.L_x_146:
[----:B------:R-:W-:Y:S05]  /*4750*/  BSYNC B1 ;  /* 0x0000000000017941 */ /* 0x000fea0003800000 */
.L_x_145:
        /* <DEDUP_REMOVED lines=10> */
.L_x_148:
[----:B------:R-:W-:Y:S05]  /*4800*/  BSYNC B1 ;  /* 0x0000000000017941 */ /* 0x000fea0003800000 */
.L_x_147:
        /* <DEDUP_REMOVED lines=9> */
.L_x_150:
[----:B------:R-:W-:Y:S05]  /*48a0*/  BSYNC B1 ;  /* 0x0000000000017941 */ /* 0x000fea0003800000 */
.L_x_149:
        /* <DEDUP_REMOVED lines=9> */
.L_x_152:
[----:B------:R-:W-:Y:S05]  /*4940*/  BSYNC B1 ;  /* 0x0000000000017941 */ /* 0x000fea0003800000 */
.L_x_151:
        /* <DEDUP_REMOVED lines=10> */
.L_x_154:
[----:B------:R-:W-:Y:S05]  /*49f0*/  BSYNC B1 ;  /* 0x0000000000017941 */ /* 0x000fea0003800000 */
.L_x_153:
        /* <DEDUP_REMOVED lines=10> */
.L_x_156:
[----:B------:R-:W-:Y:S05]  /*4aa0*/  BSYNC B1 ;  /* 0x0000000000017941 */ /* 0x000fea0003800000 */
.L_x_155:
        /* <DEDUP_REMOVED lines=9> */
.L_x_158:
[----:B------:R-:W-:Y:S05]  /*4b40*/  BSYNC B1 ;  /* 0x0000000000017941 */ /* 0x000fea0003800000 */
.L_x_157:
        /* <DEDUP_REMOVED lines=9> */
.L_x_160:
[----:B------:R-:W-:Y:S05]  /*4be0*/  BSYNC B1 ;  /* 0x0000000000017941 */ /* 0x000fea0003800000 */
.L_x_159:
        /* <DEDUP_REMOVED lines=10> */
.L_x_162:
[----:B------:R-:W-:Y:S05]  /*4c90*/  BSYNC B1 ;  /* 0x0000000000017941 */ /* 0x000fea0003800000 */
.L_x_161:
        /* <DEDUP_REMOVED lines=10> */
.L_x_164:
[----:B------:R-:W-:Y:S05]  /*4d40*/  BSYNC B1 ;  /* 0x0000000000017941 */ /* 0x000fea0003800000 */
.L_x_163:
        /* <DEDUP_REMOVED lines=9> */
.L_x_166:
[----:B------:R-:W-:Y:S05]  /*4de0*/  BSYNC B1 ;  /* 0x0000000000017941 */ /* 0x000fea0003800000 */
.L_x_165:
        /* <DEDUP_REMOVED lines=9> */
.L_x_168:
[----:B------:R-:W-:Y:S05]  /*4e80*/  BSYNC B1 ;  /* 0x0000000000017941 */ /* 0x000fea0003800000 */
.L_x_167:
        /* <DEDUP_REMOVED lines=10> */
.L_x_170:
[----:B------:R-:W-:Y:S05]  /*4f30*/  BSYNC B1 ;  /* 0x0000000000017941 */ /* 0x000fea0003800000 */
.L_x_169:
        /* <DEDUP_REMOVED lines=10> */
.L_x_172:
[----:B------:R-:W-:Y:S05]  /*4fe0*/  BSYNC B1 ;  /* 0x0000000000017941 */ /* 0x000fea0003800000 */
.L_x_171:
        /* <DEDUP_REMOVED lines=9> */
.L_x_174:
[----:B------:R-:W-:Y:S05]  /*5080*/  BSYNC B1 ;  /* 0x0000000000017941 */ /* 0x000fea0003800000 */
.L_x_173:
        /* <DEDUP_REMOVED lines=9> */
.L_x_176:
[----:B------:R-:W-:Y:S05]  /*5120*/  BSYNC B1 ;  /* 0x0000000000017941 */ /* 0x000fea0003800000 */
.L_x_175:
        /* <DEDUP_REMOVED lines=10> */
.L_x_178:
[----:B------:R-:W-:Y:S05]  /*51d0*/  BSYNC B1 ;  /* 0x0000000000017941 */ /* 0x000fea0003800000 */
.L_x_177:
        /* <DEDUP_REMOVED lines=10> */
.L_x_180:
[----:B------:R-:W-:Y:S05]  /*5280*/  BSYNC B1 ;  /* 0x0000000000017941 */ /* 0x000fea0003800000 */
.L_x_179:
        /* <DEDUP_REMOVED lines=9> */
.L_x_182:
[----:B------:R-:W-:Y:S05]  /*5320*/  BSYNC B1 ;  /* 0x0000000000017941 */ /* 0x000fea0003800000 */
.L_x_181:
        /* <DEDUP_REMOVED lines=9> */
.L_x_184:
[----:B------:R-:W-:Y:S05]  /*53c0*/  BSYNC B1 ;  /* 0x0000000000017941 */ /* 0x000fea0003800000 */
.L_x_183:
        /* <DEDUP_REMOVED lines=10> */
.L_x_186:
[----:B------:R-:W-:Y:S05]  /*5470*/  BSYNC B1 ;  /* 0x0000000000017941 */ /* 0x000fea0003800000 */
.L_x_185:
        /* <DEDUP_REMOVED lines=10> */
.L_x_188:
[----:B------:R-:W-:Y:S05]  /*5520*/  BSYNC B1 ;  /* 0x0000000000017941 */ /* 0x000fea0003800000 */
.L_x_187:
        /* <DEDUP_REMOVED lines=9> */
.L_x_190:
[----:B------:R-:W-:Y:S05]  /*55c0*/  BSYNC B1 ;  /* 0x0000000000017941 */ /* 0x000fea0003800000 */
.L_x_189:
        /* <DEDUP_REMOVED lines=9> */
.L_x_192:
[----:B------:R-:W-:Y:S05]  /*5660*/  BSYNC B1 ;  /* 0x0000000000017941 */ /* 0x000fea0003800000 */
.L_x_191:
        /* <DEDUP_REMOVED lines=10> */
.L_x_194:
[----:B------:R-:W-:Y:S05]  /*5710*/  BSYNC B1 ;  /* 0x0000000000017941 */ /* 0x000fea0003800000 */
.L_x_193:
        /* <DEDUP_REMOVED lines=10> */
.L_x_196:
[----:B------:R-:W-:Y:S05]  /*57c0*/  BSYNC B1 ;  /* 0x0000000000017941 */ /* 0x000fea0003800000 */
.L_x_195:
        /* <DEDUP_REMOVED lines=9> */
.L_x_198:
[----:B------:R-:W-:Y:S05]  /*5860*/  BSYNC B1 ;  /* 0x0000000000017941 */ /* 0x000fea0003800000 */
.L_x_197:
        /* <DEDUP_REMOVED lines=9> */
.L_x_200:
[----:B------:R-:W-:Y:S05]  /*5900*/  BSYNC B1 ;  /* 0x0000000000017941 */ /* 0x000fea0003800000 */
.L_x_199:
        /* <DEDUP_REMOVED lines=10> */
.L_x_202:
[----:B------:R-:W-:Y:S05]  /*59b0*/  BSYNC B1 ;  /* 0x0000000000017941 */ /* 0x000fea0003800000 */
.L_x_201:
        /* <DEDUP_REMOVED lines=10> */
.L_x_204:
[----:B------:R-:W-:Y:S05]  /*5a60*/  BSYNC B1 ;  /* 0x0000000000017941 */ /* 0x000fea0003800000 */
.L_x_203:
        /* <DEDUP_REMOVED lines=9> */
.L_x_206:
[----:B------:R-:W-:Y:S05]  /*5b00*/  BSYNC B1 ;  /* 0x0000000000017941 */ /* 0x000fea0003800000 */
.L_x_205:
        /* <DEDUP_REMOVED lines=9> */
.L_x_208:
[----:B------:R-:W-:Y:S05]  /*5ba0*/  BSYNC B1 ;  /* 0x0000000000017941 */ /* 0x000fea0003800000 */
.L_x_207:
        /* <DEDUP_REMOVED lines=10> */
.L_x_210:
[----:B------:R-:W-:Y:S05]  /*5c50*/  BSYNC B1 ;  /* 0x0000000000017941 */ /* 0x000fea0003800000 */
.L_x_209:
        /* <DEDUP_REMOVED lines=10> */
.L_x_212:
[----:B------:R-:W-:Y:S05]  /*5d00*/  BSYNC B1 ;  /* 0x0000000000017941 */ /* 0x000fea0003800000 */
.L_x_211:
        /* <DEDUP_REMOVED lines=9> */
.L_x_214:
[----:B------:R-:W-:Y:S05]  /*5da0*/  BSYNC B1 ;  /* 0x0000000000017941 */ /* 0x000fea0003800000 */
.L_x_213:
        /* <DEDUP_REMOVED lines=9> */
.L_x_216:
[----:B------:R-:W-:Y:S05]  /*5e40*/  BSYNC B1 ;  /* 0x0000000000017941 */ /* 0x000fea0003800000 */
.L_x_215:
        /* <DEDUP_REMOVED lines=10> */
.L_x_218:
[----:B------:R-:W-:Y:S05]  /*5ef0*/  BSYNC B1 ;  /* 0x0000000000017941 */ /* 0x000fea0003800000 */
.L_x_217:
        /* <DEDUP_REMOVED lines=10> */
.L_x_220:
[----:B------:R-:W-:Y:S05]  /*5fa0*/  BSYNC B1 ;  /* 0x0000000000017941 */ /* 0x000fea0003800000 */
.L_x_219:
        /* <DEDUP_REMOVED lines=9> */
.L_x_222:
[----:B------:R-:W-:Y:S05]  /*6040*/  BSYNC B1 ;  /* 0x0000000000017941 */ /* 0x000fea0003800000 */
.L_x_221:
        /* <DEDUP_REMOVED lines=9> */
.L_x_224:
[----:B------:R-:W-:Y:S05]  /*60e0*/  BSYNC B1 ;  /* 0x0000000000017941 */ /* 0x000fea0003800000 */
.L_x_223:
        /* <DEDUP_REMOVED lines=10> */
.L_x_226:
[----:B------:R-:W-:Y:S05]  /*6190*/  BSYNC B1 ;  /* 0x0000000000017941 */ /* 0x000fea0003800000 */
.L_x_225:
        /* <DEDUP_REMOVED lines=10> */
.L_x_228:
[----:B------:R-:W-:Y:S05]  /*6240*/  BSYNC B1 ;  /* 0x0000000000017941 */ /* 0x000fea0003800000 */
.L_x_227:
        /* <DEDUP_REMOVED lines=9> */
.L_x_230:
[----:B------:R-:W-:Y:S05]  /*62e0*/  BSYNC B1 ;  /* 0x0000000000017941 */ /* 0x000fea0003800000 */
.L_x_229:
        /* <DEDUP_REMOVED lines=9> */
.L_x_232:
[----:B------:R-:W-:Y:S05]  /*6380*/  BSYNC B1 ;  /* 0x0000000000017941 */ /* 0x000fea0003800000 */
.L_x_231:
        /* <DEDUP_REMOVED lines=10> */
.L_x_234:
[----:B------:R-:W-:Y:S05]  /*6430*/  BSYNC B1 ;  /* 0x0000000000017941 */ /* 0x000fea0003800000 */
.L_x_233:
        /* <DEDUP_REMOVED lines=10> */
.L_x_236:
[----:B------:R-:W-:Y:S05]  /*64e0*/  BSYNC B1 ;  /* 0x0000000000017941 */ /* 0x000fea0003800000 */
.L_x_235:
        /* <DEDUP_REMOVED lines=9> */
.L_x_238:
[----:B------:R-:W-:Y:S05]  /*6580*/  BSYNC B1 ;  /* 0x0000000000017941 */ /* 0x000fea0003800000 */
.L_x_237:
        /* <DEDUP_REMOVED lines=9> */
.L_x_240:
[----:B------:R-:W-:Y:S05]  /*6620*/  BSYNC B1 ;  /* 0x0000000000017941 */ /* 0x000fea0003800000 */
.L_x_239:
        /* <DEDUP_REMOVED lines=10> */
.L_x_242:
[----:B------:R-:W-:Y:S05]  /*66d0*/  BSYNC B1 ;  /* 0x0000000000017941 */ /* 0x000fea0003800000 */
.L_x_241:
        /* <DEDUP_REMOVED lines=10> */
.L_x_244:
[----:B------:R-:W-:Y:S05]  /*6780*/  BSYNC B1 ;  /* 0x0000000000017941 */ /* 0x000fea0003800000 */
.L_x_243:
        /* <DEDUP_REMOVED lines=9> */
.L_x_246:
[----:B------:R-:W-:Y:S05]  /*6820*/  BSYNC B1 ;  /* 0x0000000000017941 */ /* 0x000fea0003800000 */
.L_x_245:
        /* <DEDUP_REMOVED lines=9> */
.L_x_248:
[----:B------:R-:W-:Y:S05]  /*68c0*/  BSYNC B1 ;  /* 0x0000000000017941 */ /* 0x000fea0003800000 */
.L_x_247:
        /* <DEDUP_REMOVED lines=10> */
.L_x_250:
[----:B------:R-:W-:Y:S05]  /*6970*/  BSYNC B1 ;  /* 0x0000000000017941 */ /* 0x000fea0003800000 */
.L_x_249:
        /* <DEDUP_REMOVED lines=10> */
.L_x_252:
[----:B------:R-:W-:Y:S05]  /*6a20*/  BSYNC B1 ;  /* 0x0000000000017941 */ /* 0x000fea0003800000 */
.L_x_251:
        /* <DEDUP_REMOVED lines=9> */
.L_x_254:
[----:B------:R-:W-:Y:S05]  /*6ac0*/  BSYNC B1 ;  /* 0x0000000000017941 */ /* 0x000fea0003800000 */
.L_x_253:
        /* <DEDUP_REMOVED lines=9> */
.L_x_256:
[----:B------:R-:W-:Y:S05]  /*6b60*/  BSYNC B1 ;  /* 0x0000000000017941 */ /* 0x000fea0003800000 */
.L_x_255:
        /* <DEDUP_REMOVED lines=10> */
.L_x_258:
[----:B------:R-:W-:Y:S05]  /*6c10*/  BSYNC B1 ;  /* 0x0000000000017941 */ /* 0x000fea0003800000 */
.L_x_257:
        /* <DEDUP_REMOVED lines=10> */
.L_x_260:
[----:B------:R-:W-:Y:S05]  /*6cc0*/  BSYNC B1 ;  /* 0x0000000000017941 */ /* 0x000fea0003800000 */
.L_x_259:
        /* <DEDUP_REMOVED lines=9> */
.L_x_262:
[----:B------:R-:W-:Y:S05]  /*6d60*/  BSYNC B1 ;  /* 0x0000000000017941 */ /* 0x000fea0003800000 */
.L_x_261:
        /* <DEDUP_REMOVED lines=9> */
.L_x_264:
[----:B------:R-:W-:Y:S05]  /*6e00*/  BSYNC B1 ;  /* 0x0000000000017941 */ /* 0x000fea0003800000 */
.L_x_263:
        /* <DEDUP_REMOVED lines=10> */
.L_x_266:
[----:B------:R-:W-:Y:S05]  /*6eb0*/  BSYNC B1 ;  /* 0x0000000000017941 */ /* 0x000fea0003800000 */
.L_x_265:
        /* <DEDUP_REMOVED lines=10> */
.L_x_268:
[----:B------:R-:W-:Y:S05]  /*6f60*/  BSYNC B1 ;  /* 0x0000000000017941 */ /* 0x000fea0003800000 */
.L_x_267:
        /* <DEDUP_REMOVED lines=9> */
.L_x_270:
[----:B------:R-:W-:Y:S05]  /*7000*/  BSYNC B1 ;  /* 0x0000000000017941 */ /* 0x000fea0003800000 */
.L_x_269:
        /* <DEDUP_REMOVED lines=9> */
.L_x_272:
[----:B------:R-:W-:Y:S05]  /*70a0*/  BSYNC B1 ;  /* 0x0000000000017941 */ /* 0x000fea0003800000 */
.L_x_271:
        /* <DEDUP_REMOVED lines=10> */
.L_x_274:
[----:B------:R-:W-:Y:S05]  /*7150*/  BSYNC B1 ;  /* 0x0000000000017941 */ /* 0x000fea0003800000 */
.L_x_273:
        /* <DEDUP_REMOVED lines=10> */
.L_x_276:
[----:B------:R-:W-:Y:S05]  /*7200*/  BSYNC B1 ;  /* 0x0000000000017941 */ /* 0x000fea0003800000 */
.L_x_275:
        /* <DEDUP_REMOVED lines=9> */
.L_x_278:
[----:B------:R-:W-:Y:S05]  /*72a0*/  BSYNC B1 ;  /* 0x0000000000017941 */ /* 0x000fea0003800000 */
.L_x_277:
        /* <DEDUP_REMOVED lines=9> */
.L_x_280:
[----:B------:R-:W-:Y:S05]  /*7340*/  BSYNC B1 ;  /* 0x0000000000017941 */ /* 0x000fea0003800000 */
.L_x_279:
        /* <DEDUP_REMOVED lines=10> */
.L_x_282:
[----:B------:R-:W-:Y:S05]  /*73f0*/  BSYNC B1 ;  /* 0x0000000000017941 */ /* 0x000fea0003800000 */
.L_x_281:
        /* <DEDUP_REMOVED lines=10> */
.L_x_284:
[----:B------:R-:W-:Y:S05]  /*74a0*/  BSYNC B1 ;  /* 0x0000000000017941 */ /* 0x000fea0003800000 */
.L_x_283:
[----:B-----5:R-:W-:Y:S01]  /*74b0*/  IMAD.U32 R3, R24, 0x10000, RZ ;  /* 0x0001000018037824 */ /* 0x020fe200078e00ff */
[----:B------:R-:W-:Y:S01]  /*74c0*/  ISETP.GT.AND P1, PT, R0, 0x8, P1 ;  /* 0x000000080000780c */ /* 0x000fe20000f24270 */
[----:B------:R-:W-:Y:S02]  /*74d0*/  BSSY B1, `(.L_x_285) ;  /* 0x0000007000017945 */ /* 0x000fe40003800000 */
[----:B01--4-:R-:W-:-:S04]  /*74e0*/  FMUL R6, R3, R156 ;  /* 0x0000009c03067220 */ /* 0x013fc80000400000 */
[----:B------:R-:W-:-:S05]  /*74f0*/  FFMA R6, R149, R155, R6 ;  /* 0x0000009b95067223 */ /* 0x000fca0000000006 */
[----:B------:R-:W-:-:S05]  /*7500*/  F2FP.BF16.F32.PACK_AB R6, RZ, R6 ;  /* 0x00000006ff06723e */ /* 0x000fca00000010ff */
[----:B------:R0:W-:Y:S01]  /*7510*/  @P3 STG.E.U16 desc[UR36][R4.64+0x1f2], R6 ;  /* 0x0001f20604003986 */ /* 0x0001e2000c101524 */
[----:B------:R-:W-:Y:S05]  /*7520*/  @!P1 BRA `(.L_x_286) ;  /* 0x0000000000049947 */ /* 0x000fea0003800000 */
[----:B------:R1:W5:Y:S02]  /*7530*/  LDG.E.LTC128B.U16 R24, desc[UR36][R8.64+0x1f0] ;  /* 0x0001f02408187981 */ /* 0x000364000c1e1520 */
.L_x_286:
[----:B------:R-:W-:Y:S05]  /*7540*/  BSYNC B1 ;  /* 0x0000000000017941 */ /* 0x000fea0003800000 */
.L_x_285:
[----:B-----5:R-:W-:Y:S01]  /*7550*/  IMAD.U32 R3, R24, 0x10000, RZ ;  /* 0x0001000018037824 */ /* 0x020fe200078e00ff */
[----:B------:R-:W-:Y:S01]  /*7560*/  ISETP.GT.AND P0, PT, R0, 0x8, P0 ;  /* 0x000000080000780c */ /* 0x000fe20000704270 */
[----:B0-----:R-:W-:Y:S01]  /*7570*/  @P1 IMAD.MOV.U32 R4, RZ, RZ, R10 ;  /* 0x000000ffff041224 */ /* 0x001fe200078e000a */
[----:B------:R-:W-:Y:S01]  /*7580*/  BSSY B1, `(.L_x_287) ;  /* 0x0000008000017945 */ /* 0x000fe20003800000 */
[----:B------:R-:W-:Y:S01]  /*7590*/  FMUL R3, R3, R156 ;  /* 0x0000009c03037220 */ /* 0x000fe20000400000 */
[----:B------:R-:W-:-:S03]  /*75a0*/  @P1 IMAD.MOV.U32 R5, RZ, RZ, R11 ;  /* 0x000000ffff051224 */ /* 0x000fc600078e000b */
[----:B------:R-:W-:-:S05]  /*75b0*/  FFMA R3, R150, R155, R3 ;  /* 0x0000009b96037223 */ /* 0x000fca0000000003 */
[----:B------:R-:W-:-:S05]  /*75c0*/  F2FP.BF16.F32.PACK_AB R3, RZ, R3 ;  /* 0x00000003ff03723e */ /* 0x000fca00000010ff */
[----:B------:R0:W-:Y:S01]  /*75d0*/  @P1 STG.E.U16 desc[UR36][R4.64+0x1f0], R3 ;  /* 0x0001f00304001986 */ /* 0x0001e2000c101524 */
[----:B------:R-:W-:Y:S05]  /*75e0*/  @!P0 BRA `(.L_x_288) ;  /* 0x0000000000048947 */ /* 0x000fea0003800000 */
[----:B------:R4:W5:Y:S02]  /*75f0*/  LDG.E.LTC128B.U16 R24, desc[UR36][R8.64+0x1f2] ;  /* 0x0001f22408187981 */ /* 0x000964000c1e1520 */
.L_x_288:
[----:B------:R-:W-:Y:S05]  /*7600*/  BSYNC B1 ;  /* 0x0000000000017941 */ /* 0x000fea0003800000 */
.L_x_287:
[----:B------:R-:W-:Y:S05]  /*7610*/  @!P0 BRA `(.L_x_289) ;  /* 0x0000002400308947 */ /* 0x000fea0003800000 */
[----:B0----5:R-:W-:-:S04]  /*7620*/  IMAD.U32 R3, R24, 0x10000, RZ ;  /* 0x0001000018037824 */ /* 0x021fc800078e00ff */
[----:B------:R-:W-:-:S04]  /*7630*/  FMUL R0, R3, R156 ;  /* 0x0000009c03007220 */ /* 0x000fc80000400000 */
[----:B------:R-:W-:-:S05]  /*7640*/  FFMA R0, R151, R155, R0 ;  /* 0x0000009b97007223 */ /* 0x000fca0000000000 */
[----:B------:R-:W-:-:S05]  /*7650*/  F2FP.BF16.F32.PACK_AB R0, RZ, R0 ;  /* 0x00000000ff00723e */ /* 0x000fca00000010ff */
[----:B------:R0:W-:Y:S01]  /*7660*/  STG.E.U16 desc[UR36][R10.64+0x1f2], R0 ;  /* 0x0001f2000a007986 */ /* 0x0001e2000c101524 */
[----:B------:R-:W-:Y:S05]  /*7670*/  BRA `(.L_x_289) ;  /* 0x0000002400187947 */ /* 0x000fea0003800000 */
.L_x_36:
[----:B------:R-:W-:Y:S01]  /*7680*/  ISETP.GT.AND P0, PT, R3, 0x1, PT ;  /* 0x000000010300780c */ /* 0x000fe20003f04270 */
[----:B------:R-:W-:Y:S01]  /*7690*/  ULDC.64 UR4, c[0x0][0x5c0] ;  /* 0x0001700000047ab9 */ /* 0x000fe20000000a00 */
[-C--:B------:R-:W-:Y:S01]  /*76a0*/  FMUL R24, R24, R155.reuse ;  /* 0x0000009b18187220 */ /* 0x080fe20000400000 */
[-C--:B------:R-:W-:Y:S01]  /*76b0*/  FMUL R25, R25, R155.reuse ;  /* 0x0000009b19197220 */ /* 0x080fe20000400000 */
[----:B------:R-:W-:Y:S01]  /*76c0*/  ISETP.GT.AND P3, PT, R0, RZ, P0 ;  /* 0x000000ff0000720c */ /* 0x000fe20000764270 */
[-C--:B------:R-:W-:Y:S01]  /*76d0*/  FMUL R26, R26, R155.reuse ;  /* 0x0000009b1a1a7220 */ /* 0x080fe20000400000 */
[----:B------:R-:W-:Y:S01]  /*76e0*/  LEA R4, P4, R160, UR4, 0x1 ;  /* 0x00000004a0047c11 */ /* 0x000fe2000f8808ff */
[-C--:B------:R-:W-:Y:S01]  /*76f0*/  FMUL R27, R27, R155.reuse ;  /* 0x0000009b1b1b7220 */ /* 0x080fe20000400000 */
[----:B------:R-:W-:Y:S01]  /*7700*/  F2FP.BF16.F32.PACK_AB R24, RZ, R24 ;  /* 0x00000018ff18723e */ /* 0x000fe200000010ff */
[-C--:B------:R-:W-:Y:S01]  /*7710*/  FMUL R28, R28, R155.reuse ;  /* 0x0000009b1c1c7220 */ /* 0x080fe20000400000 */
[----:B------:R-:W-:Y:S01]  /*7720*/  LEA.HI.X R5, R160, UR5, R153, 0x1, P4 ;  /* 0x00000005a0057c11 */ /* 0x000fe2000a0f0c99 */
[----:B------:R-:W-:Y:S01]  /*7730*/  FMUL R29, R29, R155 ;  /* 0x0000009b1d1d7220 */ /* 0x000fe20000400000 */
[----:B------:R-:W-:Y:S01]  /*7740*/  F2FP.BF16.F32.PACK_AB R25, RZ, R25 ;  /* 0x00000019ff19723e */ /* 0x000fe200000010ff */
[-C--:B------:R-:W-:Y:S01]  /*7750*/  FMUL R30, R30, R155.reuse ;  /* 0x0000009b1e1e7220 */ /* 0x080fe20000400000 */
[----:B------:R-:W-:Y:S01]  /*7760*/  SHF.L.U64.HI R11, R10, 0x4, R11 ;  /* 0x000000040a0b7819 */ /* 0x000fe2000001020b */
[----:B------:R-:W-:Y:S01]  /*7770*/  @P1 STG.E.U16 desc[UR36][R4.64], R24 ;  /* 0x0000001804001986 */ /* 0x000fe2000c101524 */
[----:B------:R-:W-:Y:S01]  /*7780*/  ISETP.GT.AND P1, PT, R3, 0x8, PT ;  /* 0x000000080300780c */ /* 0x000fe20003f24270 */
[-C--:B------:R-:W-:Y:S01]  /*7790*/  FMUL R31, R31, R155.reuse ;  /* 0x0000009b1f1f7220 */ /* 0x080fe20000400000 */
[----:B------:R-:W-:Y:S01]  /*77a0*/  ISETP.GT.AND P4, PT, R0, 0x8, P0 ;  /* 0x000000080000780c */ /* 0x000fe20000784270 */
[----:B------:R-:W-:Y:S01]  /*77b0*/  @P3 STG.E.U16 desc[UR36][R4.64+0x2], R25 ;  /* 0x0000021904003986 */ /* 0x000fe2000c101524 */
[----:B------:R-:W-:Y:S01]  /*77c0*/  LEA R6, P3, R10, R4, 0x4 ;  /* 0x000000040a067211 */ /* 0x000fe200078620ff */
[-C--:B------:R-:W-:Y:S01]  /*77d0*/  FMUL R32, R32, R155.reuse ;  /* 0x0000009b20207220 */ /* 0x080fe20000400000 */
[C---:B------:R-:W-:Y:S01]  /*77e0*/  ISETP.GT.AND P2, PT, R0.reuse, 0x8, P2 ;  /* 0x000000080000780c */ /* 0x040fe20001744270 */
[-C--:B------:R-:W-:Y:S01]  /*77f0*/  FMUL R33, R33, R155.reuse ;  /* 0x0000009b21217220 */ /* 0x080fe20000400000 */
[----:B------:R-:W-:Y:S01]  /*7800*/  ISETP.GT.AND P0, PT, R3, 0x9, PT ;  /* 0x000000090300780c */ /* 0x000fe20003f04270 */
[----:B------:R-:W-:Y:S01]  /*7810*/  IMAD.X R7, R11, 0x1, R5, P3 ;  /* 0x000000010b077824 */ /* 0x000fe200018e0605 */
[----:B------:R-:W-:Y:S01]  /*7820*/  ISETP.GT.AND P5, PT, R0, RZ, P1 ;  /* 0x000000ff0000720c */ /* 0x000fe20000fa4270 */
[-C--:B------:R-:W-:Y:S01]  /*7830*/  FMUL R34, R34, R155.reuse ;  /* 0x0000009b22227220 */ /* 0x080fe20000400000 */
[----:B------:R-:W-:Y:S01]  /*7840*/  ISETP.GT.AND P3, PT, R0, RZ, P0 ;  /* 0x000000ff0000720c */ /* 0x000fe20000764270 */
[-C--:B------:R-:W-:Y:S01]  /*7850*/  FMUL R35, R35, R155.reuse ;  /* 0x0000009b23237220 */ /* 0x080fe20000400000 */
[----:B------:R-:W-:Y:S01]  /*7860*/  F2FP.BF16.F32.PACK_AB R26, RZ, R26 ;  /* 0x0000001aff1a723e */ /* 0x000fe200000010ff */
[----:B------:R-:W-:Y:S01]  /*7870*/  FMUL R36, R36, R155 ;  /* 0x0000009b24247220 */ /* 0x000fe20000400000 */
[----:B------:R-:W-:Y:S01]  /*7880*/  F2FP.BF16.F32.PACK_AB R27, RZ, R27 ;  /* 0x0000001bff1b723e */ /* 0x000fe200000010ff */
[----:B------:R-:W-:Y:S01]  /*7890*/  FMUL R37, R37, R155 ;  /* 0x0000009b25257220 */ /* 0x000fe20000400000 */
[----:B------:R-:W-:Y:S01]  /*78a0*/  F2FP.BF16.F32.PACK_AB R28, RZ, R28 ;  /* 0x0000001cff1c723e */ /* 0x000fe200000010ff */
[----:B------:R-:W-:Y:S01]  /*78b0*/  @P2 STG.E.U16 desc[UR36][R6.64], R26 ;  /* 0x0000001a06002986 */ /* 0x000fe2000c101524 */
[----:B------:R-:W-:Y:S01]  /*78c0*/  F2FP.BF16.F32.PACK_AB R29, RZ, R29 ;  /* 0x0000001dff1d723e */ /* 0x000fe200000010ff */
[-C--:B------:R-:W-:Y:S01]  /*78d0*/  FMUL R38, R38, R155.reuse ;  /* 0x0000009b26267220 */ /* 0x080fe20000400000 */
[C---:B------:R-:W-:Y:S01]  /*78e0*/  ISETP.GT.AND P2, PT, R0.reuse, 0x8, P1 ;  /* 0x000000080000780c */ /* 0x040fe20000f44270 */
[----:B------:R-:W-:Y:S01]  /*78f0*/  @P4 STG.E.U16 desc[UR36][R6.64+0x2], R27 ;  /* 0x0000021b06004986 */ /* 0x000fe2000c101524 */
[----:B------:R-:W-:Y:S01]  /*7900*/  ISETP.GT.AND P1, PT, R3, 0x10, PT ;  /* 0x000000100300780c */ /* 0x000fe20003f24270 */
[-C--:B------:R-:W-:Y:S01]  /*7910*/  FMUL R39, R39, R155.reuse ;  /* 0x0000009b27277220 */ /* 0x080fe20000400000 */
[----:B------:R-:W-:Y:S01]  /*7920*/  F2FP.BF16.F32.PACK_AB R30, RZ, R30 ;  /* 0x0000001eff1e723e */ /* 0x000fe200000010ff */
[----:B------:R-:W-:Y:S01]  /*7930*/  @P5 STG.E.U16 desc[UR36][R4.64+0x10], R28 ;  /* 0x0000101c04005986 */ /* 0x000fe2000c101524 */
[----:B------:R-:W-:Y:S01]  /*7940*/  ISETP.GT.AND P4, PT, R0, RZ, P1 ;  /* 0x000000ff0000720c */ /* 0x000fe20000f84270 */
[----:B------:R-:W-:Y:S01]  /*7950*/  FMUL R40, R40, R155 ;  /* 0x0000009b28287220 */ /* 0x000fe20000400000 */
[----:B------:R-:W-:Y:S01]  /*7960*/  F2FP.BF16.F32.PACK_AB R31, RZ, R31 ;  /* 0x0000001fff1f723e */ /* 0x000fe200000010ff */
[----:B------:R-:W-:Y:S01]  /*7970*/  @P3 STG.E.U16 desc[UR36][R4.64+0x12], R29 ;  /* 0x0000121d04003986 */ /* 0x000fe2000c101524 */
[----:B------:R-:W-:Y:S01]  /*7980*/  ISETP.GT.AND P3, PT, R0, 0x8, P0 ;  /* 0x000000080000780c */ /* 0x000fe20000764270 */
[-C--:B------:R-:W-:Y:S01]  /*7990*/  FMUL R41, R41, R155.reuse ;  /* 0x0000009b29297220 */ /* 0x080fe20000400000 */
[----:B------:R-:W-:Y:S01]  /*79a0*/  ISETP.GT.AND P0, PT, R3, 0x11, PT ;  /* 0x000000110300780c */ /* 0x000fe20003f04270 */
[----:B------:R-:W-:Y:S01]  /*79b0*/  @P2 STG.E.U16 desc[UR36][R6.64+0x10], R30 ;  /* 0x0000101e06002986 */ /* 0x000fe2000c101524 */
[----:B------:R-:W-:Y:S01]  /*79c0*/  F2FP.BF16.F32.PACK_AB R32, RZ, R32 ;  /* 0x00000020ff20723e */ /* 0x000fe200000010ff */
[-C--:B------:R-:W-:Y:S01]  /*79d0*/  FMUL R42, R42, R155.reuse ;  /* 0x0000009b2a2a7220 */ /* 0x080fe20000400000 */
[C---:B------:R-:W-:Y:S01]  /*79e0*/  ISETP.GT.AND P5, PT, R0.reuse, RZ, P0 ;  /* 0x000000ff0000720c */ /* 0x040fe200007a4270 */
[-C--:B------:R-:W-:Y:S01]  /*79f0*/  FMUL R43, R43, R155.reuse ;  /* 0x0000009b2b2b7220 */ /* 0x080fe20000400000 */
[----:B------:R-:W-:Y:S01]  /*7a00*/  ISETP.GT.AND P2, PT, R0, 0x8, P1 ;  /* 0x000000080000780c */ /* 0x000fe20000f44270 */
[-C--:B------:R-:W-:Y:S01]  /*7a10*/  FMUL R44, R44, R155.reuse ;  /* 0x0000009b2c2c7220 */ /* 0x080fe20000400000 */
[----:B------:R-:W-:Y:S01]  /*7a20*/  ISETP.GT.AND P1, PT, R3, 0x18, PT ;  /* 0x000000180300780c */ /* 0x000fe20003f24270 */
[----:B------:R-:W-:Y:S01]  /*7a30*/  FMUL R45, R45, R155 ;  /* 0x0000009b2d2d7220 */ /* 0x000fe20000400000 */
[----:B------:R-:W-:Y:S01]  /*7a40*/  F2FP.BF16.F32.PACK_AB R33, RZ, R33 ;  /* 0x00000021ff21723e */ /* 0x000fe200000010ff */
[----:B------:R-:W-:Y:S01]  /*7a50*/  @P3 STG.E.U16 desc[UR36][R6.64+0x12], R31 ;  /* 0x0000121f06003986 */ /* 0x000fe2000c101524 */
[----:B------:R-:W-:Y:S01]  /*7a60*/  ISETP.GT.AND P3, PT, R0, 0x8, P0 ;  /* 0x000000080000780c */ /* 0x000fe20000764270 */
[-C--:B------:R-:W-:Y:S01]  /*7a70*/  FMUL R46, R46, R155.reuse ;  /* 0x0000009b2e2e7220 */ /* 0x080fe20000400000 */
[----:B------:R-:W-:Y:S01]  /*7a80*/  ISETP.GT.AND P0, PT, R3, 0x19, PT ;  /* 0x000000190300780c */ /* 0x000fe20003f04270 */
[----:B------:R-:W-:Y:S01]  /*7a90*/  @P4 STG.E.U16 desc[UR36][R4.64+0x20], R32 ;  /* 0x0000202004004986 */ /* 0x000fe2000c101524 */
[C---:B------:R-:W-:Y:S01]  /*7aa0*/  ISETP.GT.AND P4, PT, R0.reuse, RZ, P1 ;  /* 0x000000ff0000720c */ /* 0x040fe20000f84270 */
[-C--:B------:R-:W-:Y:S01]  /*7ab0*/  FMUL R47, R47, R155.reuse ;  /* 0x0000009b2f2f7220 */ /* 0x080fe20000400000 */
[----:B------:R-:W-:Y:S01]  /*7ac0*/  F2FP.BF16.F32.PACK_AB R34, RZ, R34 ;  /* 0x00000022ff22723e */ /* 0x000fe200000010ff */
[----:B------:R-:W-:Y:S01]  /*7ad0*/  @P5 STG.E.U16 desc[UR36][R4.64+0x22], R33 ;  /* 0x0000222104005986 */ /* 0x000fe2000c101524 */
[----:B------:R-:W-:Y:S01]  /*7ae0*/  ISETP.GT.AND P5, PT, R0, RZ, P0 ;  /* 0x000000ff0000720c */ /* 0x000fe200007a4270 */
[----:B------:R-:W-:Y:S01]  /*7af0*/  FMUL R48, R48, R155 ;  /* 0x0000009b30307220 */ /* 0x000fe20000400000 */
[----:B------:R-:W-:Y:S01]  /*7b00*/  F2FP.BF16.F32.PACK_AB R35, RZ, R35 ;  /* 0x00000023ff23723e */ /* 0x000fe200000010ff */
[----:B------:R-:W-:Y:S01]  /*7b10*/  @P2 STG.E.U16 desc[UR36][R6.64+0x20], R34 ;  /* 0x0000202206002986 */ /* 0x000fe2000c101524 */
[----:B------:R-:W-:Y:S01]  /*7b20*/  F2FP.BF16.F32.PACK_AB R36, RZ, R36 ;  /* 0x00000024ff24723e */ /* 0x000fe200000010ff */
[-C--:B------:R-:W-:Y:S01]  /*7b30*/  FMUL R49, R49, R155.reuse ;  /* 0x0000009b31317220 */ /* 0x080fe20000400000 */
[----:B------:R-:W-:Y:S01]  /*7b40*/  ISETP.GT.AND P2, PT, R0, 0x8, P1 ;  /* 0x000000080000780c */ /* 0x000fe20000f44270 */
[----:B------:R-:W-:Y:S01]  /*7b50*/  @P3 STG.E.U16 desc[UR36][R6.64+0x22], R35 ;  /* 0x0000222306003986 */ /* 0x000fe2000c101524 */
[----:B------:R-:W-:Y:S01]  /*7b60*/  ISETP.GT.AND P1, PT, R3, 0x20, PT ;  /* 0x000000200300780c */ /* 0x000fe20003f24270 */
[----:B------:R-:W-:Y:S01]  /*7b70*/  FMUL R50, R50, R155 ;  /* 0x0000009b32327220 */ /* 0x000fe20000400000 */
[----:B------:R-:W-:Y:S01]  /*7b80*/  F2FP.BF16.F32.PACK_AB R37, RZ, R37 ;  /* 0x00000025ff25723e */ /* 0x000fe200000010ff */
[----:B------:R-:W-:Y:S01]  /*7b90*/  @P4 STG.E.U16 desc[UR36][R4.64+0x30], R36 ;  /* 0x0000302404004986 */ /* 0x000fe2000c101524 */
[C---:B------:R-:W-:Y:S01]  /*7ba0*/  ISETP.GT.AND P3, PT, R0.reuse, 0x8, P0 ;  /* 0x000000080000780c */ /* 0x040fe20000764270 */
[-C--:B------:R-:W-:Y:S01]  /*7bb0*/  FMUL R51, R51, R155.reuse ;  /* 0x0000009b33337220 */ /* 0x080fe20000400000 */
[----:B------:R-:W-:Y:S01]  /*7bc0*/  ISETP.GT.AND P0, PT, R3, 0x21, PT ;  /* 0x000000210300780c */ /* 0x000fe20003f04270 */
[----:B------:R-:W-:Y:S01]  /*7bd0*/  @P5 STG.E.U16 desc[UR36][R4.64+0x32], R37 ;  /* 0x0000322504005986 */ /* 0x000fe2000c101524 */
[----:B------:R-:W-:Y:S01]  /*7be0*/  ISETP.GT.AND P4, PT, R0, RZ, P1 ;  /* 0x000000ff0000720c */ /* 0x000fe20000f84270 */
[-C--:B------:R-:W-:Y:S01]  /*7bf0*/  FMUL R52, R52, R155.reuse ;  /* 0x0000009b34347220 */ /* 0x080fe20000400000 */
[----:B------:R-:W-:Y:S01]  /*7c00*/  F2FP.BF16.F32.PACK_AB R38, RZ, R38 ;  /* 0x00000026ff26723e */ /* 0x000fe200000010ff */
[-C--:B------:R-:W-:Y:S01]  /*7c10*/  FMUL R53, R53, R155.reuse ;  /* 0x0000009b35357220 */ /* 0x080fe20000400000 */
        /* <DEDUP_REMOVED lines=325> */
[----:B------:R-:W-:Y:S01]  /*9070*/  FMUL R151, R151, R155 ;  /* 0x0000009b97977220 */ /* 0x000fe20000400000 */
[----:B------:R-:W-:Y:S01]  /*9080*/  ISETP.GT.AND P2, PT, R0, 0x8, P1 ;  /* 0x000000080000780c */ /* 0x000fe20000f44270 */
[----:B------:R-:W-:Y:S01]  /*9090*/  @P3 STG.E.U16 desc[UR36][R6.64+0x132], R103 ;  /* 0x0001326706003986 */ /* 0x000fe2000c101524 */
[----:B------:R-:W-:-:S02]  /*90a0*/  ISETP.GT.AND P1, PT, R3, 0xa8, PT ;  /* 0x000000a80300780c */ /* 0x000fc40003f24270 */
[----:B------:R-:W-:Y:S01]  /*90b0*/  F2FP.BF16.F32.PACK_AB R105, RZ, R105 ;  /* 0x00000069ff69723e */ /* 0x000fe200000010ff */
[----:B------:R-:W-:Y:S01]  /*90c0*/  @P4 STG.E.U16 desc[UR36][R4.64+0x140], R104 ;  /* 0x0001406804004986 */ /* 0x000fe2000c101524 */
[C---:B------:R-:W-:Y:S02]  /*90d0*/  ISETP.GT.AND P3, PT, R0.reuse, 0x8, P0 ;  /* 0x000000080000780c */ /* 0x040fe40000764270 */
[----:B------:R-:W-:Y:S01]  /*90e0*/  ISETP.GT.AND P0, PT, R3, 0xa9, PT ;  /* 0x000000a90300780c */ /* 0x000fe20003f04270 */
[----:B------:R-:W-:Y:S01]  /*90f0*/  @P5 STG.E.U16 desc[UR36][R4.64+0x142], R105 ;  /* 0x0001426904005986 */ /* 0x000fe2000c101524 */
[C---:B------:R-:W-:Y:S02]  /*9100*/  ISETP.GT.AND P4, PT, R0.reuse, RZ, P1 ;  /* 0x000000ff0000720c */ /* 0x040fe40000f84270 */
[----:B------:R-:W-:Y:S02]  /*9110*/  F2FP.BF16.F32.PACK_AB R106, RZ, R106 ;  /* 0x0000006aff6a723e */ /* 0x000fe400000010ff */
[----:B------:R-:W-:-:S02]  /*9120*/  ISETP.GT.AND P5, PT, R0, RZ, P0 ;  /* 0x000000ff0000720c */ /* 0x000fc400007a4270 */
[----:B------:R-:W-:Y:S01]  /*9130*/  F2FP.BF16.F32.PACK_AB R107, RZ, R107 ;  /* 0x0000006bff6b723e */ /* 0x000fe200000010ff */
[----:B------:R-:W-:Y:S01]  /*9140*/  @P2 STG.E.U16 desc[UR36][R6.64+0x140], R106 ;  /* 0x0001406a06002986 */ /* 0x000fe2000c101524 */
[----:B------:R-:W-:Y:S02]  /*9150*/  F2FP.BF16.F32.PACK_AB R108, RZ, R108 ;  /* 0x0000006cff6c723e */ /* 0x000fe400000010ff */
[C---:B------:R-:W-:Y:S01]  /*9160*/  ISETP.GT.AND P2, PT, R0.reuse, 0x8, P1 ;  /* 0x000000080000780c */ /* 0x040fe20000f44270 */
[----:B------:R-:W-:Y:S01]  /*9170*/  @P3 STG.E.U16 desc[UR36][R6.64+0x142], R107 ;  /* 0x0001426b06003986 */ /* 0x000fe2000c101524 */
[----:B------:R-:W-:Y:S02]  /*9180*/  ISETP.GT.AND P1, PT, R3, 0xb0, PT ;  /* 0x000000b00300780c */ /* 0x000fe40003f24270 */
[----:B------:R-:W-:Y:S01]  /*9190*/  F2FP.BF16.F32.PACK_AB R109, RZ, R109 ;  /* 0x0000006dff6d723e */ /* 0x000fe200000010ff */
[----:B------:R-:W-:Y:S01]  /*91a0*/  @P4 STG.E.U16 desc[UR36][R4.64+0x150], R108 ;  /* 0x0001506c04004986 */ /* 0x000fe2000c101524 */
[----:B------:R-:W-:-:S02]  /*91b0*/  ISETP.GT.AND P3, PT, R0, 0x8, P0 ;  /* 0x000000080000780c */ /* 0x000fc40000764270 */
[----:B------:R-:W-:Y:S01]  /*91c0*/  ISETP.GT.AND P0, PT, R3, 0xb1, PT ;  /* 0x000000b10300780c */ /* 0x000fe20003f04270 */
[----:B------:R-:W-:Y:S01]  /*91d0*/  @P5 STG.E.U16 desc[UR36][R4.64+0x152], R109 ;  /* 0x0001526d04005986 */ /* 0x000fe2000c101524 */
[C---:B------:R-:W-:Y:S02]  /*91e0*/  ISETP.GT.AND P4, PT, R0.reuse, RZ, P1 ;  /* 0x000000ff0000720c */ /* 0x040fe40000f84270 */
[----:B------:R-:W-:Y:S02]  /*91f0*/  F2FP.BF16.F32.PACK_AB R110, RZ, R110 ;  /* 0x0000006eff6e723e */ /* 0x000fe400000010ff */
[----:B------:R-:W-:Y:S02]  /*9200*/  ISETP.GT.AND P5, PT, R0, RZ, P0 ;  /* 0x000000ff0000720c */ /* 0x000fe400007a4270 */
[----:B------:R-:W-:Y:S01]  /*9210*/  F2FP.BF16.F32.PACK_AB R111, RZ, R111 ;  /* 0x0000006fff6f723e */ /* 0x000fe200000010ff */
[----:B------:R-:W-:Y:S01]  /*9220*/  @P2 STG.E.U16 desc[UR36][R6.64+0x150], R110 ;  /* 0x0001506e06002986 */ /* 0x000fe2000c101524 */
[----:B------:R-:W-:-:S02]  /*9230*/  F2FP.BF16.F32.PACK_AB R112, RZ, R112 ;  /* 0x00000070ff70723e */ /* 0x000fc400000010ff */
[C---:B------:R-:W-:Y:S01]  /*9240*/  ISETP.GT.AND P2, PT, R0.reuse, 0x8, P1 ;  /* 0x000000080000780c */ /* 0x040fe20000f44270 */
[----:B------:R-:W-:Y:S01]  /*9250*/  @P3 STG.E.U16 desc[UR36][R6.64+0x152], R111 ;  /* 0x0001526f06003986 */ /* 0x000fe2000c101524 */
[C---:B------:R-:W-:Y:S02]  /*9260*/  ISETP.GT.AND P1, PT, R3.reuse, 0xb8, PT ;  /* 0x000000b80300780c */ /* 0x040fe40003f24270 */
[----:B------:R-:W-:Y:S01]  /*9270*/  F2FP.BF16.F32.PACK_AB R113, RZ, R113 ;  /* 0x00000071ff71723e */ /* 0x000fe200000010ff */
[----:B------:R-:W-:Y:S01]  /*9280*/  @P4 STG.E.U16 desc[UR36][R4.64+0x160], R112 ;  /* 0x0001607004004986 */ /* 0x000fe2000c101524 */
[C---:B------:R-:W-:Y:S02]  /*9290*/  ISETP.GT.AND P3, PT, R0.reuse, 0x8, P0 ;  /* 0x000000080000780c */ /* 0x040fe40000764270 */
[----:B------:R-:W-:Y:S01]  /*92a0*/  ISETP.GT.AND P0, PT, R3, 0xb9, PT ;  /* 0x000000b90300780c */ /* 0x000fe20003f04270 */
[----:B------:R-:W-:Y:S01]  /*92b0*/  @P5 STG.E.U16 desc[UR36][R4.64+0x162], R113 ;  /* 0x0001627104005986 */ /* 0x000fe2000c101524 */
[----:B------:R-:W-:-:S02]  /*92c0*/  ISETP.GT.AND P4, PT, R0, RZ, P1 ;  /* 0x000000ff0000720c */ /* 0x000fc40000f84270 */
[----:B------:R-:W-:Y:S02]  /*92d0*/  F2FP.BF16.F32.PACK_AB R114, RZ, R114 ;  /* 0x00000072ff72723e */ /* 0x000fe400000010ff */
[C---:B------:R-:W-:Y:S02]  /*92e0*/  ISETP.GT.AND P5, PT, R0.reuse, RZ, P0 ;  /* 0x000000ff0000720c */ /* 0x040fe400007a4270 */
[----:B------:R-:W-:Y:S01]  /*92f0*/  F2FP.BF16.F32.PACK_AB R115, RZ, R115 ;  /* 0x00000073ff73723e */ /* 0x000fe200000010ff */
[----:B------:R-:W-:Y:S01]  /*9300*/  @P2 STG.E.U16 desc[UR36][R6.64+0x160], R114 ;  /* 0x0001607206002986 */ /* 0x000fe2000c101524 */
[----:B------:R-:W-:Y:S02]  /*9310*/  F2FP.BF16.F32.PACK_AB R116, RZ, R116 ;  /* 0x00000074ff74723e */ /* 0x000fe400000010ff */
        /* <DEDUP_REMOVED lines=65> */
[----:B------:R-:W-:Y:S02]  /*9730*/  ISETP.GT.AND P5, PT, R0, RZ, P0 ;  /* 0x000000ff0000720c */ /* 0x000fe400007a4270 */
[----:B------:R-:W-:Y:S02]  /*9740*/  F2FP.BF16.F32.PACK_AB R134, RZ, R134 ;  /* 0x00000086ff86723e */ /* 0x000fe400000010ff */
[----:B------:R-:W-:Y:S02]  /*9750*/  F2FP.BF16.F32.PACK_AB R135, RZ, R135 ;  /* 0x00000087ff87723e */ /* 0x000fe400000010ff */
[----:B------:R-:W-:Y:S01]  /*9760*/  F2FP.BF16.F32.PACK_AB R136, RZ, R136 ;  /* 0x00000088ff88723e */ /* 0x000fe200000010ff */
[----:B------:R-:W-:Y:S01]  /*9770*/  @P2 STG.E.U16 desc[UR36][R6.64+0x1b0], R134 ;  /* 0x0001b08606002986 */ /* 0x000fe2000c101524 */
[----:B------:R-:W-:-:S02]  /*9780*/  F2FP.BF16.F32.PACK_AB R137, RZ, R137 ;  /* 0x00000089ff89723e */ /* 0x000fc400000010ff */
[C---:B------:R-:W-:Y:S01]  /*9790*/  ISETP.GT.AND P1, PT, R0.reuse, 0x8, P1 ;  /* 0x000000080000780c */ /* 0x040fe20000f24270 */
[----:B------:R-:W-:Y:S01]  /*97a0*/  @P3 STG.E.U16 desc[UR36][R6.64+0x1b2], R135 ;  /* 0x0001b28706003986 */ /* 0x000fe2000c101524 */
[C---:B------:R-:W-:Y:S02]  /*97b0*/  ISETP.GT.AND P2, PT, R0.reuse, 0x8, P0 ;  /* 0x000000080000780c */ /* 0x040fe40000744270 */
[C---:B------:R-:W-:Y:S01]  /*97c0*/  ISETP.GT.AND P0, PT, R3.reuse, 0xe9, PT ;  /* 0x000000e90300780c */ /* 0x040fe20003f04270 */
[----:B------:R-:W-:Y:S01]  /*97d0*/  @P4 STG.E.U16 desc[UR36][R4.64+0x1c0], R136 ;  /* 0x0001c08804004986 */ /* 0x000fe2000c101524 */
[----:B------:R-:W-:Y:S02]  /*97e0*/  ISETP.GT.AND P4, PT, R3, 0xe8, PT ;  /* 0x000000e80300780c */ /* 0x000fe40003f84270 */
[----:B------:R-:W-:Y:S01]  /*97f0*/  F2FP.BF16.F32.PACK_AB R138, RZ, R138 ;  /* 0x0000008aff8a723e */ /* 0x000fe200000010ff */
[----:B------:R-:W-:Y:S01]  /*9800*/  @P5 STG.E.U16 desc[UR36][R4.64+0x1c2], R137 ;  /* 0x0001c28904005986 */ /* 0x000fe2000c101524 */
[----:B------:R-:W-:-:S02]  /*9810*/  ISETP.GT.AND P5, PT, R0, RZ, P4 ;  /* 0x000000ff0000720c */ /* 0x000fc400027a4270 */
[----:B------:R-:W-:Y:S01]  /*9820*/  F2FP.BF16.F32.PACK_AB R139, RZ, R139 ;  /* 0x0000008bff8b723e */ /* 0x000fe200000010ff */
[----:B------:R-:W-:Y:S01]  /*9830*/  @P1 STG.E.U16 desc[UR36][R6.64+0x1c0], R138 ;  /* 0x0001c08a06001986 */ /* 0x000fe2000c101524 */
[----:B------:R-:W-:Y:S02]  /*9840*/  F2FP.BF16.F32.PACK_AB R140, RZ, R140 ;  /* 0x0000008cff8c723e */ /* 0x000fe400000010ff */
[C---:B------:R-:W-:Y:S01]  /*9850*/  ISETP.GT.AND P3, PT, R0.reuse, RZ, P0 ;  /* 0x000000ff0000720c */ /* 0x040fe20000764270 */
[----:B------:R-:W-:Y:S01]  /*9860*/  @P2 STG.E.U16 desc[UR36][R6.64+0x1c2], R139 ;  /* 0x0001c28b06002986 */ /* 0x000fe2000c101524 */
[C---:B------:R-:W-:Y:S02]  /*9870*/  ISETP.GT.AND P4, PT, R0.reuse, 0x8, P4 ;  /* 0x000000080000780c */ /* 0x040fe40002784270 */
[----:B------:R-:W-:Y:S02]  /*9880*/  F2FP.BF16.F32.PACK_AB R141, RZ, R141 ;  /* 0x0000008dff8d723e */ /* 0x000fe400000010ff */
[----:B------:R-:W-:Y:S01]  /*9890*/  F2FP.BF16.F32.PACK_AB R142, RZ, R142 ;  /* 0x0000008eff8e723e */ /* 0x000fe200000010ff */
[----:B------:R-:W-:Y:S01]  /*98a0*/  @P5 STG.E.U16 desc[UR36][R4.64+0x1d0], R140 ;  /* 0x0001d08c04005986 */ /* 0x000fe2000c101524 */
[----:B------:R-:W-:-:S02]  /*98b0*/  ISETP.GT.AND P5, PT, R0, 0x8, P0 ;  /* 0x000000080000780c */ /* 0x000fc400007a4270 */
[----:B------:R-:W-:Y:S02]  /*98c0*/  F2FP.BF16.F32.PACK_AB R143, RZ, R143 ;  /* 0x0000008fff8f723e */ /* 0x000fe400000010ff */
[C---:B------:R-:W-:Y:S01]  /*98d0*/  ISETP.GT.AND P0, PT, R3.reuse, 0xf1, PT ;  /* 0x000000f10300780c */ /* 0x040fe20003f04270 */
[----:B------:R-:W-:Y:S01]  /*98e0*/  @P3 STG.E.U16 desc[UR36][R4.64+0x1d2], R141 ;  /* 0x0001d28d04003986 */ /* 0x000fe2000c101524 */
[----:B------:R-:W-:Y:S02]  /*98f0*/  ISETP.GT.AND P3, PT, R3, 0xf0, PT ;  /* 0x000000f00300780c */ /* 0x000fe40003f64270 */
[----:B------:R-:W-:Y:S01]  /*9900*/  F2FP.BF16.F32.PACK_AB R144, RZ, R144 ;  /* 0x00000090ff90723e */ /* 0x000fe200000010ff */
[----:B------:R-:W-:Y:S01]  /*9910*/  @P4 STG.E.U16 desc[UR36][R6.64+0x1d0], R142 ;  /* 0x0001d08e06004986 */ /* 0x000fe2000c101524 */
[C---:B------:R-:W-:Y:S02]  /*9920*/  ISETP.GT.AND P4, PT, R0.reuse, RZ, P3 ;  /* 0x000000ff0000720c */ /* 0x040fe40001f84270 */
[----:B------:R-:W-:Y:S01]  /*9930*/  F2FP.BF16.F32.PACK_AB R145, RZ, R145 ;  /* 0x00000091ff91723e */ /* 0x000fe200000010ff */
[----:B------:R-:W-:Y:S01]  /*9940*/  @P5 STG.E.U16 desc[UR36][R6.64+0x1d2], R143 ;  /* 0x0001d28f06005986 */ /* 0x000fe2000c101524 */
[----:B------:R-:W-:-:S02]  /*9950*/  ISETP.GT.AND P5, PT, R0, RZ, P0 ;  /* 0x000000ff0000720c */ /* 0x000fc400007a4270 */
[C---:B------:R-:W-:Y:S02]  /*9960*/  ISETP.GT.AND P2, PT, R3.reuse, 0xf8, PT ;  /* 0x000000f80300780c */ /* 0x040fe40003f44270 */
[----:B------:R-:W-:Y:S02]  /*9970*/  ISETP.GT.AND P1, PT, R3, 0xf9, PT ;  /* 0x000000f90300780c */ /* 0x000fe40003f24270 */
[C---:B------:R-:W-:Y:S02]  /*9980*/  ISETP.GT.AND P3, PT, R0.reuse, 0x8, P3 ;  /* 0x000000080000780c */ /* 0x040fe40001f64270 */
[C---:B------:R-:W-:Y:S01]  /*9990*/  ISETP.GT.AND P0, PT, R0.reuse, 0x8, P0 ;  /* 0x000000080000780c */ /* 0x040fe20000704270 */
[----:B------:R-:W-:Y:S01]  /*99a0*/  @P4 STG.E.U16 desc[UR36][R4.64+0x1e0], R144 ;  /* 0x0001e09004004986 */ /* 0x000fe2000c101524 */
[C---:B------:R-:W-:Y:S02]  /*99b0*/  ISETP.GT.AND P4, PT, R0.reuse, RZ, P1 ;  /* 0x000000ff0000720c */ /* 0x040fe40000f84270 */
[----:B------:R-:W-:Y:S01]  /*99c0*/  F2FP.BF16.F32.PACK_AB R146, RZ, R146 ;  /* 0x00000092ff92723e */ /* 0x000fe200000010ff */
[----:B------:R-:W-:Y:S01]  /*99d0*/  @P5 STG.E.U16 desc[UR36][R4.64+0x1e2], R145 ;  /* 0x0001e29104005986 */ /* 0x000fe2000c101524 */
[----:B------:R-:W-:-:S02]  /*99e0*/  ISETP.GT.AND P5, PT, R0, RZ, P2 ;  /* 0x000000ff0000720c */ /* 0x000fc400017a4270 */
[C---:B------:R-:W-:Y:S02]  /*99f0*/  ISETP.GT.AND P2, PT, R0.reuse, 0x8, P2 ;  /* 0x000000080000780c */ /* 0x040fe40001744270 */
[----:B------:R-:W-:Y:S01]  /*9a00*/  F2FP.BF16.F32.PACK_AB R147, RZ, R147 ;  /* 0x00000093ff93723e */ /* 0x000fe200000010ff */
[----:B------:R-:W-:Y:S01]  /*9a10*/  @P3 STG.E.U16 desc[UR36][R6.64+0x1e0], R146 ;  /* 0x0001e09206003986 */ /* 0x000fe2000c101524 */
[----:B------:R-:W-:Y:S02]  /*9a20*/  ISETP.GT.AND P1, PT, R0, 0x8, P1 ;  /* 0x000000080000780c */ /* 0x000fe40000f24270 */
[----:B------:R-:W-:Y:S01]  /*9a30*/  F2FP.BF16.F32.PACK_AB R148, RZ, R148 ;  /* 0x00000094ff94723e */ /* 0x000fe200000010ff */
[----:B------:R-:W-:Y:S01]  /*9a40*/  @P0 STG.E.U16 desc[UR36][R6.64+0x1e2], R147 ;  /* 0x0001e29306000986 */ /* 0x000fe2000c101524 */
[----:B------:R-:W-:Y:S02]  /*9a50*/  F2FP.BF16.F32.PACK_AB R149, RZ, R149 ;  /* 0x00000095ff95723e */ /* 0x000fe400000010ff */
[----:B------:R-:W-:Y:S01]  /*9a60*/  F2FP.BF16.F32.PACK_AB R150, RZ, R150 ;  /* 0x00000096ff96723e */ /* 0x000fe200000010ff */
[----:B------:R-:W-:Y:S01]  /*9a70*/  @P5 STG.E.U16 desc[UR36][R4.64+0x1f0], R148 ;  /* 0x0001f09404005986 */ /* 0x000fe2000c101524 */
[----:B------:R-:W-:-:S03]  /*9a80*/  F2FP.BF16.F32.PACK_AB R151, RZ, R151 ;  /* 0x00000097ff97723e */ /* 0x000fc600000010ff */
[----:B------:R0:W-:Y:S02]  /*9a90*/  @P4 STG.E.U16 desc[UR36][R4.64+0x1f2], R149 ;  /* 0x0001f29504004986 */ /* 0x0001e4000c101524 */
[----:B0-----:R-:W-:Y:S02]  /*9aa0*/  @P2 IMAD.MOV.U32 R4, RZ, RZ, R6 ;  /* 0x000000ffff042224 */ /* 0x001fe400078e0006 */
[----:B------:R-:W-:-:S05]  /*9ab0*/  @P2 IMAD.MOV.U32 R5, RZ, RZ, R7 ;  /* 0x000000ffff052224 */ /* 0x000fca00078e0007 */
[----:B------:R0:W-:Y:S04]  /*9ac0*/  @P2 STG.E.U16 desc[UR36][R4.64+0x1f0], R150 ;  /* 0x0001f09604002986 */ /* 0x0001e8000c101524 */
[----:B------:R0:W-:Y:S02]  /*9ad0*/  @P1 STG.E.U16 desc[UR36][R6.64+0x1f2], R151 ;  /* 0x0001f29706001986 */ /* 0x0001e4000c101524 */
.L_x_289:
[----:B------:R-:W-:Y:S05]  /*9ae0*/  BSYNC B0 ;  /* 0x0000000000007941 */ /* 0x000fea0003800000 */
.L_x_35:
[----:B------:R-:W-:Y:S01]  /*9af0*/  ULDC UR4, c[0x0][0xc] ;  /* 0x0000030000047ab9 */ /* 0x000fe20000000800 */
[----:B------:R-:W-:Y:S01]  /*9b00*/  ULDC UR5, c[0x0][0x10] ;  /* 0x0000040000057ab9 */ /* 0x000fe20000000800 */
[----:B0-----:R-:W0:Y:S01]  /*9b10*/  LDC R3, c[0x0][0x14] ;  /* 0x00000500ff037b82 */ /* 0x001e220000000800 */
[----:B------:R-:W-:Y:S01]  /*9b20*/  UIMAD.WIDE.U32 UR4, UR4, UR5, URZ ;  /* 0x00000005040472a5 */ /* 0x000fe2000f8e003f */
[----:B------:R-:W-:Y:S01]  /*9b30*/  PRMT R0, RZ, 0x7610, R0 ;  /* 0x00007610ff007816 */ /* 0x000fe20000000000 */
[----:B------:R-:W-:Y:S02]  /*9b40*/  IMAD.MOV.U32 R153, RZ, RZ, -0x1 ;  /* 0xffffffffff997424 */ /* 0x000fe400078e00ff */
[----:B------:R-:W-:Y:S02]  /*9b50*/  IMAD.MOV.U32 R23, RZ, RZ, -0x1 ;  /* 0xffffffffff177424 */ /* 0x000fe400078e00ff */
[----:B0-----:R-:W-:-:S04]  /*9b60*/  IMAD.WIDE.U32 R16, R3, UR4, R16 ;  /* 0x0000000403107c25 */ /* 0x001fc8000f8e0010 */
[----:B------:R-:W-:Y:S01]  /*9b70*/  IMAD R3, R3, UR5, RZ ;  /* 0x0000000503037c24 */ /* 0x000fe2000f8e02ff */
[----:B------:R-:W-:Y:S02]  /*9b80*/  ULDC.64 UR4, c[0x0][0x650] ;  /* 0x0001940000047ab9 */ /* 0x000fe40000000a00 */
[----:B------:R-:W-:Y:S01]  /*9b90*/  ISETP.GE.U32.AND P0, PT, R16, UR4, PT ;  /* 0x0000000410007c0c */ /* 0x000fe2000bf06070 */
[----:B------:R-:W-:-:S05]  /*9ba0*/  IMAD.IADD R17, R17, 0x1, R3 ;  /* 0x0000000111117824 */ /* 0x000fca00078e0203 */
[----:B------:R-:W-:-:S13]  /*9bb0*/  ISETP.GE.U32.AND.EX P0, PT, R17, UR5, PT, P0 ;  /* 0x0000000511007c0c */ /* 0x000fda000bf06100 */
[----:B------:R-:W-:Y:S05]  /*9bc0*/  @P0 BRA `(.L_x_290) ;  /* 0x0000000400640947 */ /* 0x000fea0003800000 */
[----:B------:R-:W0:Y:S01]  /*9bd0*/  S2R R12, SR_CTAID.X ;  /* 0x00000000000c7919 */ /* 0x000e220000002500 */
[----:B------:R-:W0:Y:S01]  /*9be0*/  LDC.64 R10, c[0x0][0x628] ;  /* 0x00018a00ff0a7b82 */ /* 0x000e220000000a00 */
[----:B------:R-:W-:Y:S01]  /*9bf0*/  ULDC UR4, c[0x0][0x150] ;  /* 0x0000540000047ab9 */ /* 0x000fe20000000800 */
[----:B-1234-:R-:W-:Y:S01]  /*9c00*/  IMAD.MOV.U32 R8, RZ, RZ, R16 ;  /* 0x000000ffff087224 */ /* 0x01efe200078e0010 */
[----:B-----5:R-:W1:Y:S01]  /*9c10*/  S2R R24, SR_CTAID.Y ;  /* 0x0000000000187919 */ /* 0x020e620000002600 */
[----:B------:R-:W-:-:S04]  /*9c20*/  IMAD.MOV.U32 R9, RZ, RZ, R17 ;  /* 0x000000ffff097224 */ /* 0x000fc800078e0011 */
[----:B------:R-:W2:Y:S08]  /*9c30*/  LDC R21, c[0x0][0x144] ;  /* 0x00005100ff157b82 */ /* 0x000eb00000000800 */
[----:B------:R-:W3:Y:S08]  /*9c40*/  LDC R0, c[0x0][0x630] ;  /* 0x00018c00ff007b82 */ /* 0x000ef00000000800 */
[----:B------:R-:W4:Y:S01]  /*9c50*/  LDC.64 R14, c[0x0][0x620] ;  /* 0x00018800ff0e7b82 */ /* 0x000f220000000a00 */
[----:B0-----:R-:W-:-:S04]  /*9c60*/  ISETP.NE.U32.AND P0, PT, R10, RZ, PT ;  /* 0x000000ff0a00720c */ /* 0x001fc80003f05070 */
[----:B------:R-:W-:Y:S02]  /*9c70*/  ISETP.NE.AND.EX P0, PT, R11, RZ, PT, P0 ;  /* 0x000000ff0b00720c */ /* 0x000fe40003f05300 */
[----:B------:R-:W-:-:S05]  /*9c80*/  I2FP.F32.U32 R3, R12 ;  /* 0x0000000c00037245 */ /* 0x000fca0000201000 */
[----:B------:R-:W-:-:S04]  /*9c90*/  FMUL R3, R3, UR4 ;  /* 0x0000000403037c20 */ /* 0x000fc80008400000 */
[----:B------:R0:W0:Y:S02]  /*9ca0*/  F2I.U32.TRUNC.NTZ R20, R3 ;  /* 0x0000000300147305 */ /* 0x000024000020f000 */
[----:B-123--:R-:W-:Y:S05]  /*9cb0*/  @!P0 BRA `(.L_x_291) ;  /* 0x0000000000288947 */ /* 0x00efea0003800000 */
[----:B0-----:R-:W0:Y:S02]  /*9cc0*/  LDC R3, c[0x0][0x634] ;  /* 0x00018d00ff037b82 */ /* 0x001e240000000800 */
        /* <DEDUP_REMOVED lines=9> */
.L_x_291:
[----:B------:R-:W1:Y:S01]  /*9d60*/  LDC.64 R28, c[0x0][0x640] ;  /* 0x00019000ff1c7b82 */ /* 0x000e620000000a00 */
[-CC-:B------:R-:W-:Y:S01]  /*9d70*/  SHF.R.U64 R23, R8, R0.reuse, R9.reuse ;  /* 0x0000000008177219 */ /* 0x180fe20000001209 */
[----:B0-----:R-:W-:Y:S01]  /*9d80*/  IMAD.MOV R20, RZ, RZ, -R20 ;  /* 0x000000ffff147224 */ /* 0x001fe200078e0a14 */
[----:B------:R-:W-:Y:S01]  /*9d90*/  SHF.R.U32.HI R0, RZ, R0, R9 ;  /* 0x00000000ff007219 */ /* 0x000fe20000011609 */
[----:B------:R-:W-:Y:S01]  /*9da0*/  ULDC UR4, c[0x0][0x154] ;  /* 0x0000550000047ab9 */ /* 0x000fe20000000800 */
[----:B------:R-:W-:Y:S01]  /*9db0*/  IADD3 R3, P0, RZ, -R23, RZ ;  /* 0x80000017ff037210 */ /* 0x000fe20007f1e0ff */
[----:B------:R-:W-:Y:S02]  /*9dc0*/  IMAD R21, R21, R20, R12 ;  /* 0x0000001415157224 */ /* 0x000fe400078e020c */
[----:B------:R-:W0:Y:S01]  /*9dd0*/  LDC R6, c[0x0][0x618] ;  /* 0x00018600ff067b82 */ /* 0x000e220000000800 */
[----:B------:R-:W-:Y:S02]  /*9de0*/  IMAD.MOV.U32 R7, RZ, RZ, 0x1 ;  /* 0x00000001ff077424 */ /* 0x000fe400078e00ff */
[----:B------:R-:W-:-:S04]  /*9df0*/  IMAD.X R5, RZ, RZ, ~R0, P0 ;  /* 0x000000ffff057224 */ /* 0x000fc800000e0e00 */
[-C--:B----4-:R-:W-:Y:S01]  /*9e00*/  IMAD R0, R5, R14.reuse, RZ ;  /* 0x0000000e05007224 */ /* 0x090fe200078e02ff */
[----:B------:R-:W2:Y:S01]  /*9e10*/  LDC R8, c[0x0][0x608] ;  /* 0x00018200ff087b82 */ /* 0x000ea20000000800 */
[----:B------:R-:W-:-:S04]  /*9e20*/  IMAD.WIDE.U32 R4, R3, R14, R16 ;  /* 0x0000000e03047225 */ /* 0x000fc800078e0010 */
[----:B------:R-:W-:Y:S01]  /*9e30*/  IMAD R3, R3, R15, R0 ;  /* 0x0000000f03037224 */ /* 0x000fe200078e0200 */
[----:B------:R-:W-:Y:S02]  /*9e40*/  I2FP.F32.U32 R0, R24 ;  /* 0x0000001800007245 */ /* 0x000fe40000201000 */
[----:B------:R-:W3:Y:S01]  /*9e50*/  LDC R26, c[0x0][0x658] ;  /* 0x00019600ff1a7b82 */ /* 0x000ee20000000800 */
[----:B------:R-:W-:Y:S01]  /*9e60*/  IMAD.IADD R3, R5, 0x1, R3 ;  /* 0x0000000105037824 */ /* 0x000fe200078e0203 */
[----:B-1----:R-:W-:Y:S01]  /*9e70*/  ISETP.NE.U32.AND P0, PT, R28, RZ, PT ;  /* 0x000000ff1c00720c */ /* 0x002fe20003f05070 */
[----:B------:R-:W-:Y:S01]  /*9e80*/  FMUL R0, R0, UR4 ;  /* 0x0000000400007c20 */ /* 0x000fe20008400000 */
[----:B------:R-:W-:Y:S02]  /*9e90*/  IMAD.MOV.U32 R5, RZ, RZ, -0x1 ;  /* 0xffffffffff057424 */ /* 0x000fe400078e00ff */
[----:B------:R-:W-:Y:S01]  /*9ea0*/  ISETP.NE.AND.EX P0, PT, R29, RZ, PT, P0 ;  /* 0x000000ff1d00720c */ /* 0x000fe20003f05300 */
[----:B------:R1:W4:Y:S01]  /*9eb0*/  F2I.U32.TRUNC.NTZ R13, R0 ;  /* 0x00000000000d7305 */ /* 0x000322000020f000 */
[----:B------:R-:W1:Y:S01]  /*9ec0*/  LDC R15, c[0x0][0x148] ;  /* 0x00005200ff0f7b82 */ /* 0x000e620000000800 */
[----:B0-----:R-:W-:-:S02]  /*9ed0*/  SHF.R.U64 R12, R4, R6, R3 ;  /* 0x00000006040c7219 */ /* 0x001fc40000001203 */
[----:B------:R-:W-:-:S05]  /*9ee0*/  SHF.R.U32.HI R3, RZ, R6, R3 ;  /* 0x00000006ff037219 */ /* 0x000fca0000011603 */
[----:B------:R-:W0:Y:S01]  /*9ef0*/  LDC R20, c[0x0][0x600] ;  /* 0x00018000ff147b82 */ /* 0x000e220000000800 */
[-CC-:B--2---:R-:W-:Y:S02]  /*9f00*/  SHF.R.U64 R10, R12, R8.reuse, R3.reuse ;  /* 0x000000080c0a7219 */ /* 0x184fe40000001203 */
[----:B------:R-:W-:-:S05]  /*9f10*/  SHF.R.U32.HI R3, RZ, R8, R3 ;  /* 0x00000008ff037219 */ /* 0x000fca0000011603 */
[----:B------:R-:W2:Y:S01]  /*9f20*/  LDC R27, c[0x0][0x648] ;  /* 0x00019200ff1b7b82 */ /* 0x000ea20000000800 */
[-C--:B---3--:R-:W-:Y:S02]  /*9f30*/  SHF.L.U32 R4, R5, R26.reuse, RZ ;  /* 0x0000001a05047219 */ /* 0x088fe400000006ff */
[--C-:B------:R-:W-:Y:S02]  /*9f40*/  SHF.R.U64 R14, R10, R26, R3.reuse ;  /* 0x0000001a0a0e7219 */ /* 0x100fe40000001203 */
[----:B------:R-:W-:Y:S02]  /*9f50*/  LOP3.LUT R25, RZ, R4, RZ, 0x33, !PT ;  /* 0x00000004ff197212 */ /* 0x000fe400078e33ff */
[-C--:B------:R-:W-:Y:S01]  /*9f60*/  SHF.R.U32.HI R5, RZ, R26.reuse, R3 ;  /* 0x0000001aff057219 */ /* 0x080fe20000011603 */
[----:B------:R-:W3:Y:S01]  /*9f70*/  LDC R30, c[0x0][0x638] ;  /* 0x00018e00ff1e7b82 */ /* 0x000ee20000000800 */
[----:B------:R-:W-:Y:S01]  /*9f80*/  SHF.L.U32 R154, R7, R26, RZ ;  /* 0x0000001a079a7219 */ /* 0x000fe200000006ff */
[----:B------:R-:W-:-:S06]  /*9f90*/  IMAD.MOV.U32 R4, RZ, RZ, R14 ;  /* 0x000000ffff047224 */ /* 0x000fcc00078e000e */
[----:B------:R-:W0:Y:S01]  /*9fa0*/  LDC R31, c[0x0][0x610] ;  /* 0x00018400ff1f7b82 */ /* 0x000e220000000800 */
[----:B----4-:R-:W-:Y:S05]  /*9fb0*/  @!P0 BRA `(.L_x_292) ;  /* 0x0000000000288947 */ /* 0x010fea0003800000 */
        /* <DEDUP_REMOVED lines=10> */
.L_x_292:
[----:B------:R-:W-:Y:S01]  /*a060*/  ISETP.NE.AND P0, PT, R2, 0x1, PT ;  /* 0x000000010200780c */ /* 0x000fe20003f05270 */
[----:B0-----:R-:W-:Y:S01]  /*a070*/  VIADD R7, R20, 0xffffffff ;  /* 0xffffffff14077836 */ /* 0x001fe20000000000 */
[----:B-12---:R-:W-:Y:S01]  /*a080*/  SHF.R.U64 R0, R4, R27, R5 ;  /* 0x0000001b04007219 */ /* 0x006fe20000001205 */
[----:B------:R-:W-:Y:S01]  /*a090*/  IMAD.MOV R13, RZ, RZ, -R13 ;  /* 0x000000ffff0d7224 */ /* 0x000fe200078e0a0d */
[----:B------:R-:W-:Y:S01]  /*a0a0*/  LOP3.LUT R5, R10, R25, RZ, 0xc0, !PT ;  /* 0x000000190a057212 */ /* 0x000fe200078ec0ff */
[----:B------:R-:W-:Y:S02]  /*a0b0*/  IMAD.MOV.U32 R4, RZ, RZ, 0x1 ;  /* 0x00000001ff047424 */ /* 0x000fe400078e00ff */
[----:B------:R-:W-:Y:S02]  /*a0c0*/  IMAD.MOV R3, RZ, RZ, -R0 ;  /* 0x000000ffff037224 */ /* 0x000fe400078e0a00 */
[----:B------:R-:W-:Y:S01]  /*a0d0*/  IMAD R154, R154, R0, R5 ;  /* 0x000000009a9a7224 */ /* 0x000fe200078e0205 */
[----:B------:R-:W-:Y:S01]  /*a0e0*/  LOP3.LUT R5, R12, R7, RZ, 0xc0, !PT ;  /* 0x000000070c057212 */ /* 0x000fe200078ec0ff */
[----:B---3--:R-:W-:-:S02]  /*a0f0*/  IMAD R0, R3, R30, R14 ;  /* 0x0000001e03007224 */ /* 0x008fc400078e020e */
[----:B------:R-:W-:Y:S02]  /*a100*/  @P0 IMAD R21, R15, R13, R24 ;  /* 0x0000000d0f150224 */ /* 0x000fe400078e0218 */
[----:B------:R-:W-:Y:S01]  /*a110*/  IMAD R3, R0, R20, R5 ;  /* 0x0000001400037224 */ /* 0x000fe200078e0205 */
[----:B------:R-:W-:Y:S01]  /*a120*/  PRMT R0, R4, 0x7610, R0 ;  /* 0x0000761004007816 */ /* 0x000fe20000000000 */
[----:B------:R-:W-:-:S05]  /*a130*/  IMAD R154, R154, R31, R21 ;  /* 0x0000001f9a9a7224 */ /* 0x000fca00078e0215 */
[----:B------:R-:W-:Y:S02]  /*a140*/  SEL R153, R3, R154, !P0 ;  /* 0x0000009a03997207 */ /* 0x000fe40004000000 */
[----:B------:R-:W-:-:S07]  /*a150*/  SEL R154, R154, R3, !P0 ;  /* 0x000000039a9a7207 */ /* 0x000fce0004000000 */
.L_x_290:
[----:B------:R-:W-:-:S13]  /*a160*/  LOP3.LUT P0, RZ, R0, 0xff, RZ, 0xc0, !PT ;  /* 0x000000ff00ff7812 */ /* 0x000fda000780c0ff */
[----:B------:R-:W-:Y:S05]  /*a170*/  @P0 BRA `(.L_x_293) ;  /* 0xffffff7000540947 */ /* 0x000fea000383ffff */
[----:B------:R-:W-:Y:S05]  /*a180*/  EXIT ;  /* 0x000000000000794d */ /* 0x000fea0003800000 */
.L_x_8:
[----:B0-----:R-:W-:Y:S01]  /*a190*/  ULDC.64 UR4, c[0x0][0x650] ;  /* 0x0001940000047ab9 */ /* 0x001fe20000000a00 */
        /* <DEDUP_REMOVED lines=25> */
.L_x_295:
[----:B------:R-:W0:Y:S01]  /*a330*/  LDC.64 R28, c[0x0][0x640] ;  /* 0x00019000ff1c7b82 */ /* 0x000e220000000a00 */
[-CC-:B------:R-:W-:Y:S01]  /*a340*/  SHF.R.U64 R22, R12, R6.reuse, R13.reuse ;  /* 0x000000060c167219 */ /* 0x180fe2000000120d */
[----:B------:R-:W-:Y:S01]  /*a350*/  IMAD.MOV.U32 R30, RZ, RZ, 0x1 ;  /* 0x00000001ff1e7424 */ /* 0x000fe200078e00ff */
[----:B------:R-:W-:Y:S02]  /*a360*/  SHF.R.U32.HI R6, RZ, R6, R13 ;  /* 0x00000006ff067219 */ /* 0x000fe4000001160d */
        /* <DEDUP_REMOVED lines=8> */
[----:B------:R-:W-:Y:S01]  /*a3f0*/  IMAD.IADD R9, R9, 0x1, R11 ;  /* 0x0000000109097824 */ /* 0x000fe200078e020b */
[----:B0-----:R-:W-:-:S04]  /*a400*/  ISETP.NE.U32.AND P0, PT, R28, RZ, PT ;  /* 0x000000ff1c00720c */ /* 0x001fc80003f05070 */
[----:B------:R-:W-:Y:S02]  /*a410*/  ISETP.NE.AND.EX P0, PT, R29, RZ, PT, P0 ;  /* 0x000000ff1d00720c */ /* 0x000fe40003f05300 */
[----:B------:R-:W0:Y:S01]  /*a420*/  LDC R20, c[0x0][0x600] ;  /* 0x00018000ff147b82 */ /* 0x000e220000000800 */
[-CC-:B-1----:R-:W-:Y:S01]  /*a430*/  SHF.R.U64 R14, R8, R10.reuse, R9.reuse ;  /* 0x0000000a080e7219 */ /* 0x182fe20000001209 */
[----:B------:R-:W-:Y:S01]  /*a440*/  IMAD.MOV.U32 R8, RZ, RZ, -0x1 ;  /* 0xffffffffff087424 */ /* 0x000fe200078e00ff */
[----:B------:R-:W-:-:S05]  /*a450*/  SHF.R.U32.HI R9, RZ, R10, R9 ;  /* 0x0000000aff097219 */ /* 0x000fca0000011609 */
[----:B------:R-:W1:Y:S01]  /*a460*/  LDC R26, c[0x0][0x648] ;  /* 0x00019200ff1a7b82 */ /* 0x000e620000000800 */
[-CC-:B--2---:R-:W-:Y:S02]  /*a470*/  SHF.R.U64 R21, R14, R12.reuse, R9.reuse ;  /* 0x0000000c0e157219 */ /* 0x184fe40000001209 */
[----:B------:R-:W-:-:S05]  /*a480*/  SHF.R.U32.HI R6, RZ, R12, R9 ;  /* 0x0000000cff067219 */ /* 0x000fca0000011609 */
[----:B------:R-:W2:Y:S01]  /*a490*/  LDC R27, c[0x0][0x638] ;  /* 0x00018e00ff1b7b82 */ /* 0x000ea20000000800 */
[-C--:B---3--:R-:W-:Y:S02]  /*a4a0*/  SHF.L.U32 R8, R8, R25.reuse, RZ ;  /* 0x0000001908087219 */ /* 0x088fe400000006ff */
[-CC-:B------:R-:W-:Y:S02]  /*a4b0*/  SHF.R.U64 R23, R21, R25.reuse, R6.reuse ;  /* 0x0000001915177219 */ /* 0x180fe40000001206 */
[----:B------:R-:W-:Y:S02]  /*a4c0*/  LOP3.LUT R32, RZ, R8, RZ, 0x33, !PT ;  /* 0x00000008ff207212 */ /* 0x000fe400078e33ff */
[----:B------:R-:W-:Y:S01]  /*a4d0*/  SHF.R.U32.HI R9, RZ, R25, R6 ;  /* 0x00000019ff097219 */ /* 0x000fe20000011606 */
[----:B------:R-:W3:Y:S01]  /*a4e0*/  LDC R31, c[0x0][0x610] ;  /* 0x00018400ff1f7b82 */ /* 0x000ee20000000800 */
[----:B------:R-:W-:Y:S01]  /*a4f0*/  IMAD.MOV.U32 R8, RZ, RZ, R23 ;  /* 0x000000ffff087224 */ /* 0x000fe200078e0017 */
[----:B------:R-:W-:Y:S06]  /*a500*/  @!P0 BRA `(.L_x_296) ;  /* 0x0000000000288947 */ /* 0x000fec0003800000 */
        /* <DEDUP_REMOVED lines=10> */
.L_x_296:
[----:B------:R-:W-:Y:S02]  /*a5b0*/  ISETP.NE.AND P0, PT, R2, 0x1, PT ;  /* 0x000000010200780c */ /* 0x000fe40003f05270 */
[----:B-1----:R-:W-:Y:S01]  /*a5c0*/  SHF.R.U64 R6, R8, R26, R9 ;  /* 0x0000001a08067219 */ /* 0x002fe20000001209 */
[----:B0-----:R-:W-:Y:S01]  /*a5d0*/  VIADD R9, R20, 0xffffffff ;  /* 0xffffffff14097836 */ /* 0x001fe20000000000 */
[----:B------:R-:W-:Y:S02]  /*a5e0*/  SHF.L.U32 R30, R30, R25, RZ ;  /* 0x000000191e1e7219 */ /* 0x000fe400000006ff */
[----:B------:R-:W-:Y:S01]  /*a5f0*/  LOP3.LUT R5, R21, R32, RZ, 0xc0, !PT ;  /* 0x0000002015057212 */ /* 0x000fe200078ec0ff */
[----:B------:R-:W-:-:S04]  /*a600*/  IMAD.MOV R8, RZ, RZ, -R6 ;  /* 0x000000ffff087224 */ /* 0x000fc800078e0a06 */
[----:B------:R-:W-:Y:S01]  /*a610*/  IMAD R6, R30, R6, R5 ;  /* 0x000000061e067224 */ /* 0x000fe200078e0205 */
[----:B------:R-:W-:Y:S01]  /*a620*/  LOP3.LUT R5, R14, R9, RZ, 0xc0, !PT ;  /* 0x000000090e057212 */ /* 0x000fe200078ec0ff */
[----:B------:R-:W-:Y:S02]  /*a630*/  @P0 IMAD R3, R7, R24, R4 ;  /* 0x0000001807030224 */ /* 0x000fe400078e0204 */
[----:B--2---:R-:W-:Y:S02]  /*a640*/  IMAD R4, R8, R27, R23 ;  /* 0x0000001b08047224 */ /* 0x004fe400078e0217 */
[----:B---3--:R-:W-:Y:S02]  /*a650*/  IMAD R3, R6, R31, R3 ;  /* 0x0000001f06037224 */ /* 0x008fe400078e0203 */
[----:B------:R-:W-:Y:S02]  /*a660*/  IMAD R4, R4, R20, R5 ;  /* 0x0000001404047224 */ /* 0x000fe400078e0205 */
[----:B------:R-:W-:-:S02]  /*a670*/  IMAD.MOV.U32 R8, RZ, RZ, 0x1 ;  /* 0x00000001ff087424 */ /* 0x000fc400078e00ff */
[----:B------:R-:W-:Y:S01]  /*a680*/  IMAD.MOV.U32 R6, RZ, RZ, R22 ;  /* 0x000000ffff067224 */ /* 0x000fe200078e0016 */
[----:B------:R-:W-:Y:S02]  /*a690*/  SEL R21, R4, R3, !P0 ;  /* 0x0000000304157207 */ /* 0x000fe40004000000 */
[----:B------:R-:W-:-:S07]  /*a6a0*/  SEL R20, R3, R4, !P0 ;  /* 0x0000000403147207 */ /* 0x000fce0004000000 */
.L_x_294:
[----:B------:R-:W-:-:S08]  /*a6b0*/  NOP ;  /* 0x0000000000007918 */ /* 0x000fd00000000000 */
[----:B------:R-:W0:-:S00]  /*a6c0*/  USETMAXREG.DEALLOC.CTAPOOL 0x28 ;  /* 0x00000028000079c8 */ /* 0x000e0000080e0500 */
[----:B0-----:R-:W-:-:S13]  /*a6d0*/  ISETP.NE.AND P0, PT, R0, RZ, PT ;  /* 0x000000ff0000720c */ /* 0x001fda0003f05270 */
[----:B------:R-:W-:Y:S05]  /*a6e0*/  @P0 EXIT ;  /* 0x000000000000094d */ /* 0x000fea0003800000 */
[----:B------:R-:W-:Y:S01]  /*a6f0*/  LOP3.LUT P0, RZ, R8, 0xff, RZ, 0xc0, !PT ;  /* 0x000000ff08ff7812 */ /* 0x000fe2000780c0ff */
[----:B------:R-:W-:Y:S02]  /*a700*/  IMAD.MOV.U32 R0, RZ, RZ, 0x1 ;  /* 0x00000001ff007424 */ /* 0x000fe400078e00ff */
[----:B------:R-:W-:-:S10]  /*a710*/  IMAD.MOV.U32 R3, RZ, RZ, RZ ;  /* 0x000000ffff037224 */ /* 0x000fd400078e00ff */
[----:B------:R-:W-:Y:S05]  /*a720*/  @!P0 BRA `(.L_x_297) ;  /* 0x0000000c00408947 */ /* 0x000fea0003800000 */
[----:B------:R-:W0:Y:S01]  /*a730*/  LDC R0, c[0x0][0x28c] ;  /* 0x0000a300ff007b82 */ /* 0x000e220000000800 */
[----:B------:R-:W1:Y:S01]  /*a740*/  S2R R9, SR_CgaCtaId ;  /* 0x0000000000097919 */ /* 0x000e620000008800 */
[----:B------:R-:W-:Y:S01]  /*a750*/  ULDC UR5, c[0x0][0x600] ;  /* 0x0001800000057ab9 */ /* 0x000fe20000000800 */
[----:B------:R-:W-:Y:S01]  /*a760*/  ULDC UR4, c[0x0][0xc] ;  /* 0x0000030000047ab9 */ /* 0x000fe20000000800 */
[----:B------:R-:W-:Y:S01]  /*a770*/  UIADD3 UR16, UR5, -0x1, URZ ;  /* 0xffffffff05107890 */ /* 0x000fe2000fffe03f */
[----:B------:R-:W-:Y:S01]  /*a780*/  BSSY B0, `(.L_x_297) ;  /* 0x00000ca000007945 */ /* 0x000fe20003800000 */
[----:B------:R-:W-:Y:S01]  /*a790*/  ULDC UR6, c[0x0][0x658] ;  /* 0x0001960000067ab9 */ /* 0x000fe20000000800 */
[----:B------:R-:W-:Y:S01]  /*a7a0*/  ULDC UR5, c[0x0][0x10] ;  /* 0x0000040000057ab9 */ /* 0x000fe20000000800 */
[----:B------:R-:W-:Y:S01]  /*a7b0*/  UMOV UR7, 0xffffffff ;  /* 0xffffffff00077882 */ /* 0x000fe20000000000 */
[----:B------:R-:W-:Y:S01]  /*a7c0*/  UMOV UR8, 0x1 ;  /* 0x0000000100087882 */ /* 0x000fe20000000000 */
[----:B------:R-:W-:Y:S01]  /*a7d0*/  UIMAD.WIDE.U32 UR4, UR4, UR5, URZ ;  /* 0x00000005040472a5 */ /* 0x000fe2000f8e003f */
[----:B------:R-:W-:Y:S01]  /*a7e0*/  IMAD.MOV.U32 R11, RZ, RZ, 0x1 ;  /* 0x00000001ff0b7424 */ /* 0x000fe200078e00ff */
[----:B------:R-:W-:Y:S01]  /*a7f0*/  USHF.L.U32 UR7, UR7, UR6, URZ ;  /* 0x0000000607077299 */ /* 0x000fe2000800063f */
[----:B------:R-:W-:Y:S01]  /*a800*/  LOP3.LUT R8, R19, 0x2, RZ, 0xfc, !PT ;  /* 0x0000000213087812 */ /* 0x000fe200078efcff */
[----:B------:R-:W-:-:S02]  /*a810*/  USHF.L.U32 UR18, UR8, UR6, URZ ;  /* 0x0000000608127299 */ /* 0x000fc4000800063f */
[----:B------:R-:W-:Y:S01]  /*a820*/  ULOP3.LUT UR17, URZ, UR7, URZ, 0x33, !UPT ;  /* 0x000000073f117292 */ /* 0x000fe2000f8e333f */
[----:B------:R-:W-:Y:S01]  /*a830*/  ULDC UR6, c[0x0][0x14] ;  /* 0x0000050000067ab9 */ /* 0x000fe20000000800 */
[----:B------:R-:W-:Y:S01]  /*a840*/  ULDC.64 UR22, c[0x0][0x198] ;  /* 0x0000660000167ab9 */ /* 0x000fe20000000a00 */
[----:B------:R-:W-:Y:S02]  /*a850*/  UIMAD.WIDE.U32 UR20, UR4, UR6, URZ ;  /* 0x00000006041472a5 */ /* 0x000fe4000f8e003f */
[----:B------:R-:W-:Y:S01]  /*a860*/  UIMAD UR13, UR5, UR6, URZ ;  /* 0x00000006050d72a4 */ /* 0x000fe2000f8e023f */
[----:B0-----:R-:W-:-:S03]  /*a870*/  VIADD R0, R0, 0x1f ;  /* 0x0000001f00007836 */ /* 0x001fc60000000000 */
[----:B------:R-:W-:Y:S02]  /*a880*/  UIADD3 UR13, UR21, UR13, URZ ;  /* 0x0000000d150d7290 */ /* 0x000fe4000fffe03f */
[----:B------:R-:W-:-:S04]  /*a890*/  SHF.R.S32.HI R3, RZ, 0x1f, R0 ;  /* 0x0000001fff037819 */ /* 0x000fc80000011400 */
[----:B------:R-:W-:Y:S01]  /*a8a0*/  LEA.HI R10, R3, R0, RZ, 0x5 ;  /* 0x00000000030a7211 */ /* 0x000fe200078f28ff */
[C---:B-1----:R-:W-:Y:S02]  /*a8b0*/  IMAD.SHL.U32 R12, R9.reuse, 0x80, RZ ;  /* 0x00000080090c7824 */ /* 0x042fe400078e00ff */
[----:B------:R-:W-:Y:S01]  /*a8c0*/  IMAD.MOV.U32 R0, RZ, RZ, 0x1 ;  /* 0x00000001ff007424 */ /* 0x000fe200078e00ff */
[----:B------:R-:W-:Y:S01]  /*a8d0*/  SHF.R.S32.HI R10, RZ, 0x5, R10 ;  /* 0x00000005ff0a7819 */ /* 0x000fe2000001140a */
[----:B------:R-:W-:Y:S01]  /*a8e0*/  IMAD.MOV.U32 R3, RZ, RZ, RZ ;  /* 0x000000ffff037224 */ /* 0x000fe200078e00ff */
[----:B------:R-:W-:Y:S01]  /*a8f0*/  LOP3.LUT R12, R12, 0x80, RZ, 0xc0, !PT ;  /* 0x000000800c0c7812 */ /* 0x000fe200078ec0ff */
[----:B------:R-:W-:Y:S02]  /*a900*/  IMAD.SHL.U32 R9, R9, 0x1000, RZ ;  /* 0x0000100009097824 */ /* 0x000fe400078e00ff */
[----:B------:R-:W-:-:S07]  /*a910*/  VIADD R13, R10, 0x1 ;  /* 0x000000010a0d7836 */ /* 0x000fce0000000000 */
.L_x_308:
[----:B------:R-:W-:-:S03]  /*a920*/  UMOV UR4, 0xffffffff ;  /* 0xffffffff00047882 */ /* 0x000fc60000000000 */
[----:B------:R-:W-:Y:S05]  /*a930*/  BRA.DIV UR4, `(.L_x_298) ;  /* 0x0000001204587947 */ /* 0x000fea000b800000 */
[----:B------:R-:W-:-:S13]  /*a940*/  ELECT P6, URZ, PT ;  /* 0x00000000003f782f */ /* 0x000fda00038c0000 */
.L_x_324:
[----:B------:R-:W0:Y:S01]  /*a950*/  LDC R4, c[0x0][0x28c] ;  /* 0x0000a300ff047b82 */ /* 0x000e220000000800 */
[----:B------:R-:W-:Y:S01]  /*a960*/  BSSY B1, `(.L_x_299) ;  /* 0x0000038000017945 */ /* 0x000fe20003800000 */
[----:B0-----:R-:W-:-:S13]  /*a970*/  ISETP.LT.OR P6, PT, R4, 0x1, !P6 ;  /* 0x000000010400780c */ /* 0x001fda00077c1670 */
[----:B------:R-:W-:Y:S05]  /*a980*/  @P6 BRA `(.L_x_300) ;  /* 0x0000000000d46947 */ /* 0x000fea0003800000 */
[----:B------:R-:W-:Y:S02]  /*a990*/  IMAD R21, R21, 0x100, R12 ;  /* 0x0000010015157824 */ /* 0x000fe400078e020c */
[----:B------:R-:W-:Y:S02]  /*a9a0*/  IMAD.SHL.U32 R20, R20, 0x80, RZ ;  /* 0x0000008014147824 */ /* 0x000fe400078e00ff */
[----:B------:R-:W-:Y:S02]  /*a9b0*/  IMAD.MOV.U32 R24, RZ, RZ, RZ ;  /* 0x000000ffff187224 */ /* 0x000fe400078e00ff */
[----:B------:R-:W-:Y:S02]  /*a9c0*/  IMAD.MOV.U32 R4, RZ, RZ, R13 ;  /* 0x000000ffff047224 */ /* 0x000fe400078e000d */
[----:B------:R-:W-:Y:S02]  /*a9d0*/  IMAD.MOV.U32 R5, RZ, RZ, R0 ;  /* 0x000000ffff057224 */ /* 0x000fe400078e0000 */
[----:B------:R-:W-:-:S07]  /*a9e0*/  IMAD.MOV.U32 R7, RZ, RZ, R3 ;  /* 0x000000ffff077224 */ /* 0x000fce00078e0003 */
.L_x_303:
[----:B------:R-:W0:Y:S01]  /*a9f0*/  S2R R15, SR_CgaCtaId ;  /* 0x00000000000f7919 */ /* 0x000e220000008800 */
[----:B------:R-:W-:Y:S02]  /*aa00*/  MOV R14, 0x400 ;  /* 0x00000400000e7802 */ /* 0x000fe40000000f00 */
[----:B------:R-:W-:Y:S02]  /*aa10*/  LOP3.LUT P1, RZ, R18, 0x7f, RZ, 0xc0, !PT ;  /* 0x0000007f12ff7812 */ /* 0x000fe4000782c0ff */
[----:B0-----:R-:W-:Y:S02]  /*aa20*/  LEA R22, R15, R14, 0x18 ;  /* 0x0000000e0f167211 */ /* 0x001fe400078ec0ff */
[----:B------:R-:W-:-:S09]  /*aa30*/  SHF.L.U32 R14, R5, 0x1f, RZ ;  /* 0x0000001f050e7819 */ /* 0x000fd200000006ff */
[----:B------:R-:W0:Y:S01]  /*aa40*/  @!P1 LDC R15, c[0x0][0x500] ;  /* 0x00014000ff0f9b82 */ /* 0x000e220000000800 */
[----:B------:R-:W-:-:S04]  /*aa50*/  IMAD R23, R7, 0x8, R22 ;  /* 0x0000000807177824 */ /* 0x000fc800078e0216 */
[----:B------:R-:W1:Y:S02]  /*aa60*/  SYNCS.PHASECHK.TRANS64.TRYWAIT P0, [R23+URZ+0x48], R14 ;  /* 0x0000480e170075a7 */ /* 0x000e64000800017f */
[----:B-1----:R-:W-:Y:S05]  /*aa70*/  @!P0 BRA `(.L_x_301) ;  /* 0x0000001000288947 */ /* 0x002fea0003800000 */
.L_x_325:
[----:B-1----:R-:W-:Y:S01]  /*aa80*/  PRMT R14, R8, 0x9910, RZ ;  /* 0x00009910080e7816 */ /* 0x002fe200000000ff */
[----:B0-----:R0:W-:Y:S03]  /*aa90*/  @!P1 SYNCS.ARRIVE.TRANS64 RZ, [R23+URZ], R15 ;  /* 0x0000000f17ff99a7 */ /* 0x0011e6000800003f */
[----:B------:R-:W-:-:S13]  /*aaa0*/  ISETP.NE.AND P0, PT, R14, 0x2, PT ;  /* 0x000000020e00780c */ /* 0x000fda0003f05270 */
[----:B0-----:R-:W-:Y:S05]  /*aab0*/  @P0 BRA `(.L_x_302) ;  /* 0x0000000000040947 */ /* 0x001fea0003800000 */
[----:B------:R-:W-:Y:S01]  /*aac0*/  BPT.TRAP 0x1 ;  /* 0x000000040000795c */ /* 0x000fe20000300000 */
.L_x_302:
[----:B------:R-:W-:Y:S01]  /*aad0*/  IMAD.SHL.U32 R14, R7, 0x2000, RZ ;  /* 0x00002000070e7824 */ /* 0x000fe200078e00ff */
[----:B------:R-:W-:Y:S01]  /*aae0*/  R2UR UR9, R23 ;  /* 0x00000000170972ca */ /* 0x000fe200000e0000 */
[----:B------:R-:W-:Y:S01]  /*aaf0*/  VIADD R4, R4, 0xffffffff ;  /* 0xffffffff04047836 */ /* 0x000fe20000000000 */
[----:B------:R-:W-:Y:S01]  /*ab00*/  R2UR UR11, R20 ;  /* 0x00000000140b72ca */ /* 0x000fe200000e0000 */
[----:B------:R-:W-:Y:S01]  /*ab10*/  UIADD3 UR4, UP0, UR22, 0xf0, URZ ;  /* 0x000000f016047890 */ /* 0x000fe2000ff1e03f */
[----:B------:R-:W-:Y:S01]  /*ab20*/  LOP3.LUT R15, R14, 0x1000, R9, 0xf8, !PT ;  /* 0x000010000e0f7812 */ /* 0x000fe200078ef809 */
[----:B------:R-:W-:Y:S01]  /*ab30*/  UIADD3 UR24, UP1, UR22, 0x1f0, URZ ;  /* 0x000001f016187890 */ /* 0x000fe2000ff3e03f */
[----:B------:R-:W-:Y:S01]  /*ab40*/  IADD3 R14, R22, 0x180, R14 ;  /* 0x00000180160e7810 */ /* 0x000fe20007ffe00e */
[----:B------:R-:W-:Y:S01]  /*ab50*/  UIADD3.X UR5, URZ, UR23, URZ, UP0, !UPT ;  /* 0x000000173f057290 */ /* 0x000fe200087fe43f */
[----:B------:R-:W-:Y:S01]  /*ab60*/  R2UR UR10, R24 ;  /* 0x00000000180a72ca */ /* 0x000fe200000e0000 */
[----:B------:R-:W-:Y:S01]  /*ab70*/  IMAD R15, R15, 0x2, R22 ;  /* 0x000000020f0f7824 */ /* 0x000fe200078e0216 */
[----:B------:R-:W-:Y:S01]  /*ab80*/  R2UR UR14, R14 ;  /* 0x000000000e0e72ca */ /* 0x000fe200000e0000 */
[----:B------:R-:W-:Y:S01]  /*ab90*/  VIADD R7, R7, 0x1 ;  /* 0x0000000107077836 */ /* 0x000fe20000000000 */
[----:B------:R-:W-:Y:S01]  /*aba0*/  R2UR UR12, R6 ;  /* 0x00000000060c72ca */ /* 0x000fe200000e0000 */
[----:B------:R-:W-:Y:S01]  /*abb0*/  UIADD3.X UR25, URZ, UR23, URZ, UP1, !UPT ;  /* 0x000000173f197290 */ /* 0x000fe20008ffe43f */
[----:B------:R-:W-:Y:S01]  /*abc0*/  R2UR UR8, R15 ;  /* 0x000000000f0872ca */ /* 0x000fe200000e0000 */
[----:B------:R-:W-:Y:S01]  /*abd0*/  UMOV UR6, 0x0 ;  /* 0x0000000000067882 */ /* 0x000fe20000000000 */
[----:B------:R-:W-:Y:S01]  /*abe0*/  R2UR UR19, R21 ;  /* 0x00000000151372ca */ /* 0x000fe200000e0000 */
[----:B------:R-:W-:Y:S01]  /*abf0*/  UMOV UR7, 0x10000000 ;  /* 0x1000000000077882 */ /* 0x000fe20000000000 */
[----:B------:R-:W-:Y:S01]  /*ac00*/  ISETP.GT.AND P1, PT, R4, 0x1, PT ;  /* 0x000000010400780c */ /* 0x000fe20003f24270 */
[----:B------:R-:W-:Y:S01]  /*ac10*/  UMOV UR26, 0x30000 ;  /* 0x00030000001a7882 */ /* 0x000fe20000000000 */
[----:B------:R-:W-:Y:S01]  /*ac20*/  ISETP.NE.AND P0, PT, R7, 0x9, PT ;  /* 0x000000090700780c */ /* 0x000fe20003f05270 */
[----:B------:R-:W-:-:S03]  /*ac30*/  VIADD R24, R24, 0x20 ;  /* 0x0000002018187836 */ /* 0x000fc60000000000 */
[----:B------:R-:W-:Y:S02]  /*ac40*/  SEL R14, RZ, 0x1, P0 ;  /* 0x00000001ff0e7807 */ /* 0x000fe40000000000 */
[----:B------:R-:W-:Y:S01]  /*ac50*/  SEL R7, R7, RZ, P0 ;  /* 0x000000ff07077207 */ /* 0x000fe20000000000 */
[----:B------:R-:W-:Y:S01]  /*ac60*/  UIADD3 UR15, UR8, 0x12180, URZ ;  /* 0x00012180080f7890 */ /* 0x000fe2000fffe03f */
[----:B------:R-:W-:Y:S02]  /*ac70*/  LOP3.LUT R5, R5, R14, RZ, 0x3c, !PT ;  /* 0x0000000e05057212 */ /* 0x000fe400078e3cff */
[----:B------:R-:W-:Y:S02]  /*ac80*/  UMOV UR8, UR14 ;  /* 0x0000000e00087c82 */ /* 0x000fe40008000000 */
[----:B------:R0:W-:Y:S02]  /*ac90*/  UTMALDG.3D [UR8], [UR4], desc[UR6] ;  /* 0x00000608040075b4 */ /* 0x0001e40008011000 */
[----:B0-----:R-:W-:Y:S01]  /*aca0*/  UMOV UR8, UR15 ;  /* 0x0000000f00087c82 */ /* 0x001fe20008000000 */
[----:B------:R-:W-:-:S02]  /*acb0*/  UMOV UR11, UR19 ;  /* 0x00000013000b7c82 */ /* 0x000fc40008000000 */
[----:B------:R0:W-:Y:S02]  /*acc0*/  UTMALDG.3D.MULTICAST [UR8], [UR24], UR26, desc[UR6] ;  /* 0x00000608180073b4 */ /* 0x0001e4000801181a */
[----:B0-----:R-:W-:Y:S05]  /*acd0*/  @P1 BRA `(.L_x_303) ;  /* 0xfffffffc00441947 */ /* 0x001fea000383ffff */
.L_x_300:
[----:B------:R-:W-:Y:S05]  /*ace0*/  BSYNC B1 ;  /* 0x0000000000017941 */ /* 0x000fea0003800000 */
.L_x_299:
[----:B------:R-:W-:Y:S01]  /*acf0*/  LOP3.LUT P1, RZ, R11, 0xff, RZ, 0xc0, !PT ;  /* 0x000000ff0bff7812 */ /* 0x000fe2000782c0ff */
[C---:B------:R-:W-:Y:S01]  /*ad00*/  IMAD.IADD R6, R10.reuse, 0x1, R3 ;  /* 0x000000010a067824 */ /* 0x040fe200078e0203 */
[----:B------:R-:W-:Y:S01]  /*ad10*/  ULDC.64 UR4, c[0x0][0x650] ;  /* 0x0001940000047ab9 */ /* 0x000fe20000000a00 */
[----:B------:R-:W-:Y:S01]  /*ad20*/  ISETP.GE.U32.AND P2, PT, R10, 0x9, PT ;  /* 0x000000090a00780c */ /* 0x000fe20003f46070 */
[----:B------:R-:W-:Y:S01]  /*ad30*/  BSSY B1, `(.L_x_304) ;  /* 0x000006c000017945 */ /* 0x000fe20003800000 */
[----:B------:R-:W-:Y:S01]  /*ad40*/  IMAD.MOV.U32 R20, RZ, RZ, -0x1 ;  /* 0xffffffffff147424 */ /* 0x000fe200078e00ff */
[----:B------:R-:W-:Y:S01]  /*ad50*/  ISETP.GT.U32.AND P0, PT, R6, 0x8, PT ;  /* 0x000000080600780c */ /* 0x000fe20003f04070 */
[----:B------:R-:W-:Y:S01]  /*ad60*/  IMAD.MOV.U32 R21, RZ, RZ, -0x1 ;  /* 0xffffffffff157424 */ /* 0x000fe200078e00ff */
[----:B------:R-:W-:Y:S02]  /*ad70*/  PRMT R11, RZ, 0x7610, R11 ;  /* 0x00007610ff0b7816 */ /* 0x000fe4000000000b */
[----:B------:R-:W-:-:S03]  /*ad80*/  ISETP.LT.U32.AND P0, PT, R10, 0x9, P0 ;  /* 0x000000090a00780c */ /* 0x000fc60000701070 */
[----:B------:R-:W0:Y:S01]  /*ad90*/  @P1 S2R R5, SR_CgaCtaId ;  /* 0x0000000000051919 */ /* 0x000e220000008800 */
[----:B------:R-:W-:-:S04]  /*ada0*/  @P1 MOV R4, 0x400 ;  /* 0x0000040000041802 */ /* 0x000fc80000000f00 */
[----:B0-----:R-:W-:Y:S01]  /*adb0*/  @P1 LEA R3, R5, R4, 0x18 ;  /* 0x0000000405031211 */ /* 0x001fe200078ec0ff */
[----:B------:R-:W-:-:S03]  /*adc0*/  IMAD.WIDE.U32 R4, R6, 0x38e38e39, RZ ;  /* 0x38e38e3906047825 */ /* 0x000fc600078e00ff */
[----:B------:R0:W-:Y:S01]  /*add0*/  @P1 SYNCS.ARRIVE.TRANS64.A1T0 RZ, [R3+URZ+0xa8], RZ ;  /* 0x0000a8ff03ff19a7 */ /* 0x0001e2000810003f */
[----:B------:R-:W-:Y:S02]  /*ade0*/  IADD3 R16, P1, R16, UR20, RZ ;  /* 0x0000001410107c10 */ /* 0x000fe4000ff3e0ff */
[----:B------:R-:W-:Y:S02]  /*adf0*/  SHF.R.U32.HI R5, RZ, 0x1, R5 ;  /* 0x00000001ff057819 */ /* 0x000fe40000011605 */
[----:B------:R-:W-:Y:S02]  /*ae00*/  IADD3.X R17, R17, UR13, RZ, P1, !PT ;  /* 0x0000000d11117c10 */ /* 0x000fe40008ffe4ff */
[----:B------:R-:W-:Y:S02]  /*ae10*/  PRMT R4, RZ, 0x7610, R4 ;  /* 0x00007610ff047816 */ /* 0x000fe40000000004 */
[----:B0-----:R-:W-:Y:S02]  /*ae20*/  SEL R3, RZ, 0x1, !P0 ;  /* 0x00000001ff037807 */ /* 0x001fe40004000000 */
[----:B------:R-:W-:-:S02]  /*ae30*/  ISETP.GE.U32.AND P0, PT, R16, UR4, PT ;  /* 0x0000000410007c0c */ /* 0x000fc4000bf06070 */
[----:B------:R-:W-:Y:S01]  /*ae40*/  LOP3.LUT R0, R0, R3, RZ, 0x3c, !PT ;  /* 0x0000000300007212 */ /* 0x000fe200078e3cff */
[----:B------:R-:W-:Y:S01]  /*ae50*/  IMAD R3, R5, -0x9, R6 ;  /* 0xfffffff705037824 */ /* 0x000fe200078e0206 */
[----:B------:R-:W-:Y:S01]  /*ae60*/  ISETP.GE.U32.AND.EX P0, PT, R17, UR5, PT, P0 ;  /* 0x0000000511007c0c */ /* 0x000fe2000bf06100 */
[----:B------:R-:W-:Y:S01]  /*ae70*/  IMAD.MOV.U32 R6, RZ, RZ, -0x1 ;  /* 0xffffffffff067424 */ /* 0x000fe200078e00ff */
[----:B------:R-:W-:-:S11]  /*ae80*/  @P2 LOP3.LUT R0, R0, 0x1, R5, 0x78, !PT ;  /* 0x0000000100002812 */ /* 0x000fd600078e7805 */
[----:B------:R-:W-:Y:S05]  /*ae90*/  @P0 BRA `(.L_x_305) ;  /* 0x0000000400540947 */ /* 0x000fea0003800000 */
[----:B------:R-:W0:Y:S01]  /*aea0*/  S2R R15, SR_CTAID.X ;  /* 0x00000000000f7919 */ /* 0x000e220000002500 */
[----:B------:R-:W-:Y:S01]  /*aeb0*/  ULDC.64 UR4, c[0x0][0x628] ;  /* 0x00018a0000047ab9 */ /* 0x000fe20000000a00 */
[----:B------:R-:W-:Y:S01]  /*aec0*/  ULDC UR7, c[0x0][0x630] ;  /* 0x00018c0000077ab9 */ /* 0x000fe20000000800 */
[----:B------:R-:W-:Y:S01]  /*aed0*/  ISETP.NE.U32.AND P0, PT, RZ, UR4, PT ;  /* 0x00000004ff007c0c */ /* 0x000fe2000bf05070 */
[----:B------:R-:W1:Y:S01]  /*aee0*/  S2R R20, SR_CTAID.Y ;  /* 0x0000000000147919 */ /* 0x000e620000002600 */
[----:B------:R-:W-:Y:S01]  /*aef0*/  ULDC UR8, c[0x0][0x150] ;  /* 0x0000540000087ab9 */ /* 0x000fe20000000800 */
[----:B------:R-:W-:Y:S01]  /*af00*/  IMAD.MOV.U32 R4, RZ, RZ, R16 ;  /* 0x000000ffff047224 */ /* 0x000fe200078e0010 */
[----:B------:R-:W-:Y:S01]  /*af10*/  ISETP.NE.AND.EX P0, PT, RZ, UR5, PT, P0 ;  /* 0x00000005ff007c0c */ /* 0x000fe2000bf05300 */
[----:B------:R-:W-:Y:S01]  /*af20*/  IMAD.MOV.U32 R5, RZ, RZ, R17 ;  /* 0x000000ffff057224 */ /* 0x000fe200078e0011 */
[----:B0-----:R-:W-:-:S11]  /*af30*/  I2FP.F32.U32 R22, R15 ;  /* 0x0000000f00167245 */ /* 0x001fd60000201000 */
[----:B------:R-:W-:Y:S05]  /*af40*/  @!P0 BRA `(.L_x_306) ;  /* 0x0000000000288947 */ /* 0x000fea0003800000 */
[----:B------:R-:W-:Y:S02]  /*af50*/  ULDC UR6, c[0x0][0x634] ;  /* 0x00018d0000067ab9 */ /* 0x000fe40000000800 */
[----:B------:R-:W-:-:S05]  /*af60*/  IADD3 R5, P0, R16, UR6, RZ ;  /* 0x0000000610057c10 */ /* 0x000fca000ff1e0ff */
[----:B------:R-:W-:-:S04]  /*af70*/  IMAD.X R21, RZ, RZ, R17, P0 ;  /* 0x000000ffff157224 */ /* 0x000fc800000e0611 */
[----:B------:R-:W-:-:S04]  /*af80*/  IMAD.WIDE.U32 R6, R21, UR4, RZ ;  /* 0x0000000415067c25 */ /* 0x000fc8000f8e00ff */
[----:B------:R-:W-:-:S04]  /*af90*/  IMAD.WIDE.U32 R6, P0, R5, UR5, R6 ;  /* 0x0000000505067c25 */ /* 0x000fc8000f800006 */
[----:B------:R-:W-:-:S04]  /*afa0*/  IMAD.WIDE.U32 R4, R5, UR4, RZ ;  /* 0x0000000405047c25 */ /* 0x000fc8000f8e00ff */
[----:B------:R-:W-:Y:S01]  /*afb0*/  IMAD.MOV.U32 R4, RZ, RZ, R7 ;  /* 0x000000ffff047224 */ /* 0x000fe200078e0007 */
[----:B------:R-:W-:Y:S01]  /*afc0*/  IADD3 RZ, P1, R5, R6, RZ ;  /* 0x0000000605ff7210 */ /* 0x000fe20007f3e0ff */
[----:B------:R-:W-:-:S04]  /*afd0*/  IMAD.X R5, RZ, RZ, RZ, P0 ;  /* 0x000000ffff057224 */ /* 0x000fc800000e06ff */
[----:B------:R-:W-:-:S08]  /*afe0*/  IMAD.WIDE.U32.X R4, R21, UR5, R4, P1 ;  /* 0x0000000515047c25 */ /* 0x000fd000088e0404 */
.L_x_306:
[--C-:B------:R-:W-:Y:S01]  /*aff0*/  SHF.R.U64 R14, R4, UR7, R5.reuse ;  /* 0x00000007040e7c19 */ /* 0x100fe20008001205 */
[----:B------:R-:W-:Y:S01]  /*b000*/  FMUL R22, R22, UR8 ;  /* 0x0000000816167c20 */ /* 0x000fe20008400000 */
[----:B------:R-:W-:Y:S01]  /*b010*/  SHF.R.U32.HI R4, RZ, UR7, R5 ;  /* 0x00000007ff047c19 */ /* 0x000fe20008011605 */
[----:B------:R-:W0:Y:S01]  /*b020*/  LDC R6, c[0x0][0x144] ;  /* 0x00005100ff067b82 */ /* 0x000e220000000800 */
[----:B------:R-:W-:Y:S01]  /*b030*/  IADD3 R5, P0, RZ, -R14, RZ ;  /* 0x8000000eff057210 */ /* 0x000fe20007f1e0ff */
[----:B------:R-:W-:Y:S01]  /*b040*/  ULDC UR6, c[0x0][0x154] ;  /* 0x0000550000067ab9 */ /* 0x000fe20000000800 */
[----:B-1----:R-:W-:Y:S01]  /*b050*/  I2FP.F32.U32 R7, R20 ;  /* 0x0000001400077245 */ /* 0x002fe20000201000 */
[----:B------:R-:W1:Y:S01]  /*b060*/  F2I.U32.TRUNC.NTZ R22, R22 ;  /* 0x0000001600167305 */ /* 0x000e62000020f000 */
[----:B------:R-:W-:Y:S01]  /*b070*/  ULDC.64 UR4, c[0x0][0x620] ;  /* 0x0001880000047ab9 */ /* 0x000fe20000000a00 */
[----:B------:R-:W-:Y:S01]  /*b080*/  IMAD.X R4, RZ, RZ, ~R4, P0 ;  /* 0x000000ffff047224 */ /* 0x000fe200000e0e04 */
[----:B------:R-:W-:Y:S01]  /*b090*/  ISETP.NE.AND P2, PT, R2, 0x1, PT ;  /* 0x000000010200780c */ /* 0x000fe20003f45270 */
[----:B------:R-:W-:Y:S01]  /*b0a0*/  FMUL R23, R7, UR6 ;  /* 0x0000000607177c20 */ /* 0x000fe20008400000 */
[----:B------:R-:W2:Y:S01]  /*b0b0*/  LDC R25, c[0x0][0x148] ;  /* 0x00005200ff197b82 */ /* 0x000ea20000000800 */
[----:B------:R-:W-:Y:S01]  /*b0c0*/  IMAD R4, R4, UR4, RZ ;  /* 0x0000000404047c24 */ /* 0x000fe2000f8e02ff */
[----:B------:R-:W-:-:S02]  /*b0d0*/  ULDC.64 UR6, c[0x0][0x640] ;  /* 0x0001900000067ab9 */ /* 0x000fc40000000a00 */
[----:B------:R-:W-:Y:S01]  /*b0e0*/  ISETP.NE.U32.AND P0, PT, RZ, UR6, PT ;  /* 0x00000006ff007c0c */ /* 0x000fe2000bf05070 */
[----:B------:R-:W3:Y:S01]  /*b0f0*/  F2I.U32.TRUNC.NTZ R23, R23 ;  /* 0x0000001700177305 */ /* 0x000ee2000020f000 */
[C---:B------:R-:W-:Y:S02]  /*b100*/  IMAD R7, R5.reuse, UR5, R4 ;  /* 0x0000000505077c24 */ /* 0x040fe4000f8e0204 */
[----:B------:R-:W-:Y:S01]  /*b110*/  IMAD.WIDE.U32 R4, R5, UR4, R16 ;  /* 0x0000000405047c25 */ /* 0x000fe2000f8e0010 */
[----:B------:R-:W-:Y:S01]  /*b120*/  ULDC UR4, c[0x0][0x618] ;  /* 0x0001860000047ab9 */ /* 0x000fe20000000800 */
[----:B------:R-:W-:Y:S02]  /*b130*/  ISETP.NE.AND.EX P0, PT, RZ, UR7, PT, P0 ;  /* 0x00000007ff007c0c */ /* 0x000fe4000bf05300 */
[----:B------:R-:W-:Y:S02]  /*b140*/  IMAD.IADD R5, R5, 0x1, R7 ;  /* 0x0000000105057824 */ /* 0x000fe400078e0207 */
[----:B-1----:R-:W-:-:S03]  /*b150*/  IMAD.MOV R22, RZ, RZ, -R22 ;  /* 0x000000ffff167224 */ /* 0x002fc600078e0a16 */
[----:B------:R-:W-:Y:S01]  /*b160*/  SHF.R.U64 R21, R4, UR4, R5 ;  /* 0x0000000404157c19 */ /* 0x000fe20008001205 */
[----:B0-----:R-:W-:Y:S01]  /*b170*/  IMAD R15, R6, R22, R15 ;  /* 0x00000016060f7224 */ /* 0x001fe200078e020f */
[----:B------:R-:W-:Y:S01]  /*b180*/  SHF.R.U32.HI R4, RZ, UR4, R5 ;  /* 0x00000004ff047c19 */ /* 0x000fe20008011605 */
[----:B------:R-:W-:Y:S01]  /*b190*/  ULDC UR4, c[0x0][0x608] ;  /* 0x0001820000047ab9 */ /* 0x000fe20000000800 */
[----:B---3--:R-:W-:Y:S02]  /*b1a0*/  IMAD.MOV R6, RZ, RZ, -R23 ;  /* 0x000000ffff067224 */ /* 0x008fe400078e0a17 */
[--C-:B------:R-:W-:Y:S02]  /*b1b0*/  SHF.R.U64 R22, R21, UR4, R4.reuse ;  /* 0x0000000415167c19 */ /* 0x100fe40008001204 */
[----:B------:R-:W-:Y:S01]  /*b1c0*/  SHF.R.U32.HI R5, RZ, UR4, R4 ;  /* 0x00000004ff057c19 */ /* 0x000fe20008011604 */
[----:B------:R-:W-:Y:S01]  /*b1d0*/  ULDC UR4, c[0x0][0x658] ;  /* 0x0001960000047ab9 */ /* 0x000fe20000000800 */
[----:B--2---:R-:W-:-:S02]  /*b1e0*/  @P2 IMAD R15, R25, R6, R20 ;  /* 0x00000006190f2224 */ /* 0x004fc400078e0214 */
[--C-:B------:R-:W-:Y:S02]  /*b1f0*/  SHF.R.U64 R20, R22, UR4, R5.reuse ;  /* 0x0000000416147c19 */ /* 0x100fe40008001205 */
[----:B------:R-:W-:-:S03]  /*b200*/  SHF.R.U32.HI R23, RZ, UR4, R5 ;  /* 0x00000004ff177c19 */ /* 0x000fc60008011605 */
[----:B------:R-:W-:Y:S02]  /*b210*/  IMAD.MOV.U32 R6, RZ, RZ, R20 ;  /* 0x000000ffff067224 */ /* 0x000fe400078e0014 */
[----:B------:R-:W-:Y:S01]  /*b220*/  IMAD.MOV.U32 R5, RZ, RZ, R23 ;  /* 0x000000ffff057224 */ /* 0x000fe200078e0017 */
[----:B------:R-:W-:Y:S06]  /*b230*/  @!P0 BRA `(.L_x_307) ;  /* 0x00000000002c8947 */ /* 0x000fec0003800000 */
        /* <DEDUP_REMOVED lines=9> */
[----:B------:R-:W-:-:S04]  /*b2d0*/  IMAD.WIDE.U32.X R4, R23, UR7, R4, P1 ;  /* 0x0000000717047c25 */ /* 0x000fc800088e0404 */
[----:B------:R-:W-:-:S07]  /*b2e0*/  IMAD.MOV.U32 R6, RZ, RZ, R4 ;  /* 0x000000ffff067224 */ /* 0x000fce00078e0004 */
.L_x_307:
[----:B------:R-:W-:Y:S01]  /*b2f0*/  ULDC UR4, c[0x0][0x648] ;  /* 0x0001920000047ab9 */ /* 0x000fe20000000800 */
[----:B------:R-:W-:Y:S01]  /*b300*/  LOP3.LUT R4, R22, UR17, RZ, 0xc0, !PT ;  /* 0x0000001116047c12 */ /* 0x000fe2000f8ec0ff */
[----:B------:R-:W-:Y:S01]  /*b310*/  ULDC UR5, c[0x0][0x610] ;  /* 0x0001840000057ab9 */ /* 0x000fe20000000800 */
[----:B------:R-:W-:Y:S01]  /*b320*/  SHF.R.U64 R5, R6, UR4, R5 ;  /* 0x0000000406057c19 */ /* 0x000fe20008001205 */
[----:B------:R-:W-:Y:S01]  /*b330*/  ULDC UR4, c[0x0][0x638] ;  /* 0x00018e0000047ab9 */ /* 0x000fe20000000800 */
[----:B------:R-:W-:Y:S01]  /*b340*/  LOP3.LUT R21, R21, UR16, RZ, 0xc0, !PT ;  /* 0x0000001015157c12 */ /* 0x000fe2000f8ec0ff */
[----:B------:R-:W-:Y:S02]  /*b350*/  IMAD.MOV.U32 R6, RZ, RZ, R14 ;  /* 0x000000ffff067224 */ /* 0x000fe400078e000e */
[----:B------:R-:W-:Y:S02]  /*b360*/  IMAD.MOV R7, RZ, RZ, -R5 ;  /* 0x000000ffff077224 */ /* 0x000fe400078e0a05 */
[----:B------:R-:W-:-:S02]  /*b370*/  IMAD R4, R5, UR18, R4 ;  /* 0x0000001205047c24 */ /* 0x000fc4000f8e0204 */
[----:B------:R-:W-:Y:S01]  /*b380*/  IMAD R20, R7, UR4, R20 ;  /* 0x0000000407147c24 */ /* 0x000fe2000f8e0214 */
[----:B------:R-:W-:Y:S01]  /*b390*/  ULDC UR4, c[0x0][0x600] ;  /* 0x0001800000047ab9 */ /* 0x000fe20000000800 */
[----:B------:R-:W-:Y:S02]  /*b3a0*/  IMAD R15, R4, UR5, R15 ;  /* 0x00000005040f7c24 */ /* 0x000fe4000f8e020f */
[----:B------:R-:W-:Y:S02]  /*b3b0*/  IMAD R20, R20, UR4, R21 ;  /* 0x0000000414147c24 */ /* 0x000fe4000f8e0215 */
[----:B------:R-:W-:-:S03]  /*b3c0*/  IMAD.MOV.U32 R4, RZ, RZ, 0x1 ;  /* 0x00000001ff047424 */ /* 0x000fc600078e00ff */
[----:B------:R-:W-:Y:S02]  /*b3d0*/  SEL R21, R20, R15, !P2 ;  /* 0x0000000f14157207 */ /* 0x000fe40005000000 */
[----:B------:R-:W-:-:S07]  /*b3e0*/  SEL R20, R15, R20, !P2 ;  /* 0x000000140f147207 */ /* 0x000fce0005000000 */
.L_x_305:
[----:B------:R-:W-:Y:S05]  /*b3f0*/  BSYNC B1 ;  /* 0x0000000000017941 */ /* 0x000fea0003800000 */
.L_x_304:
[----:B------:R-:W-:-:S13]  /*b400*/  LOP3.LUT P0, RZ, R4, 0xff, RZ, 0xc0, !PT ;  /* 0x000000ff04ff7812 */ /* 0x000fda000780c0ff */
[----:B------:R-:W-:Y:S05]  /*b410*/  @P0 BRA `(.L_x_308) ;  /* 0xfffffff400400947 */ /* 0x000fea000383ffff */
[----:B------:R-:W-:Y:S05]  /*b420*/  BSYNC B0 ;  /* 0x0000000000007941 */ /* 0x000fea0003800000 */
.L_x_297:
[----:B------:R-:W-:-:S03]  /*b430*/  UMOV UR4, 0xffffffff ;  /* 0xffffffff00047882 */ /* 0x000fc60000000000 */
[----:B------:R-:W-:Y:S05]  /*b440*/  BRA.DIV UR4, `(.L_x_309) ;  /* 0x0000000604c87947 */ /* 0x000fea000b800000 */
[----:B------:R-:W-:-:S13]  /*b450*/  ELECT P6, URZ, PT ;  /* 0x00000000003f782f */ /* 0x000fda00038c0000 */
.L_x_328:
[----:B------:R-:W-:Y:S04]  /*b460*/  BSSY B0, `(.L_x_310) ;  /* 0x0000058000007945 */ /* 0x000fe80003800000 */
[----:B------:R-:W-:Y:S05]  /*b470*/  @!P6 BRA `(.L_x_311) ;  /* 0x000000040058e947 */ /* 0x000fea0003800000 */
[----:B------:R-:W-:-:S04]  /*b480*/  LOP3.LUT R19, R19, 0x2, RZ, 0xfc, !PT ;  /* 0x0000000213137812 */ /* 0x000fc800078efcff */
[----:B------:R-:W-:-:S13]  /*b490*/  ISETP.NE.AND P0, PT, R19, 0x3, PT ;  /* 0x000000031300780c */ /* 0x000fda0003f05270 */
[----:B------:R-:W-:Y:S05]  /*b4a0*/  @!P0 BRA `(.L_x_312) ;  /* 0x0000000000048947 */ /* 0x000fea0003800000 */
[----:B------:R-:W-:Y:S01]  /*b4b0*/  BPT.TRAP 0x1 ;  /* 0x000000040000795c */ /* 0x000fe20000300000 */
.L_x_312:
[----:B------:R-:W0:Y:S01]  /*b4c0*/  S2R R5, SR_CgaCtaId ;  /* 0x0000000000057919 */ /* 0x000e220000008800 */
[----:B------:R-:W-:Y:S02]  /*b4d0*/  MOV R2, 0x400 ;  /* 0x0000040000027802 */ /* 0x000fe40000000f00 */
[----:B------:R-:W-:Y:S02]  /*b4e0*/  SHF.L.U32 R4, R0, 0x1f, RZ ;  /* 0x0000001f00047819 */ /* 0x000fe400000006ff */
[----:B0-----:R-:W-:-:S05]  /*b4f0*/  LEA R2, R5, R2, 0x18 ;  /* 0x0000000205027211 */ /* 0x001fca00078ec0ff */
[----:B------:R-:W-:-:S04]  /*b500*/  VIADD R2, R2, 0x48 ;  /* 0x0000004802027836 */ /* 0x000fc80000000000 */
[C---:B------:R-:W-:Y:S02]  /*b510*/  IMAD R7, R3.reuse, 0x8, R2 ;  /* 0x0000000803077824 */ /* 0x040fe400078e0202 */
[----:B------:R-:W-:Y:S02]  /*b520*/  VIADD R3, R3, 0x1 ;  /* 0x0000000103037836 */ /* 0x000fe40000000000 */
[----:B------:R-:W0:Y:S03]  /*b530*/  SYNCS.PHASECHK.TRANS64.TRYWAIT P0, [R7+URZ], R4 ;  /* 0x00000004070075a7 */ /* 0x000e26000800017f */
[----:B------:R-:W-:-:S04]  /*b540*/  ISETP.NE.AND P1, PT, R3, 0x9, PT ;  /* 0x000000090300780c */ /* 0x000fc80003f25270 */
[----:B------:R-:W-:Y:S02]  /*b550*/  SEL R5, RZ, 0x1, P1 ;  /* 0x00000001ff057807 */ /* 0x000fe40000800000 */
[----:B------:R-:W-:Y:S02]  /*b560*/  SEL R3, R3, RZ, P1 ;  /* 0x000000ff03037207 */ /* 0x000fe40000800000 */
[----:B------:R-:W-:-:S03]  /*b570*/  LOP3.LUT R6, R0, R5, RZ, 0x3c, !PT ;  /* 0x0000000500067212 */ /* 0x000fc600078e3cff */
[----:B------:R-:W-:Y:S01]  /*b580*/  IMAD R8, R3, 0x8, R2 ;  /* 0x0000000803087824 */ /* 0x000fe200078e0202 */
[----:B------:R-:W-:Y:S01]  /*b590*/  SHF.L.U32 R5, R6, 0x1f, RZ ;  /* 0x0000001f06057819 */ /* 0x000fe200000006ff */
[----:B0-----:R-:W-:Y:S06]  /*b5a0*/  @!P0 BRA `(.L_x_313) ;  /* 0x0000000400908947 */ /* 0x001fec0003800000 */
.L_x_329:
[----:B------:R-:W1:Y:S01]  /*b5b0*/  SYNCS.PHASECHK.TRANS64.TRYWAIT P0, [R8+URZ], R5 ;  /* 0x00000005080075a7 */ /* 0x000e62000800017f */
[----:B------:R-:W-:-:S05]  /*b5c0*/  VIADD R0, R3, 0x1 ;  /* 0x0000000103007836 */ /* 0x000fca0000000000 */
[----:B------:R-:W-:-:S04]  /*b5d0*/  ISETP.NE.AND P1, PT, R0, 0x9, PT ;  /* 0x000000090000780c */ /* 0x000fc80003f25270 */
[----:B------:R-:W-:Y:S02]  /*b5e0*/  SEL R3, RZ, 0x1, P1 ;  /* 0x00000001ff037807 */ /* 0x000fe40000800000 */
[----:B0-----:R-:W-:Y:S02]  /*b5f0*/  SEL R7, R0, RZ, P1 ;  /* 0x000000ff00077207 */ /* 0x001fe40000800000 */
[----:B------:R-:W-:-:S03]  /*b600*/  LOP3.LUT R6, R6, R3, RZ, 0x3c, !PT ;  /* 0x0000000306067212 */ /* 0x000fc600078e3cff */
[----:B------:R-:W-:Y:S01]  /*b610*/  IMAD R9, R7, 0x8, R2 ;  /* 0x0000000807097824 */ /* 0x000fe200078e0202 */
[----:B------:R-:W-:Y:S01]  /*b620*/  SHF.L.U32 R4, R6, 0x1f, RZ ;  /* 0x0000001f06047819 */ /* 0x000fe200000006ff */
[----:B-1----:R-:W-:Y:S06]  /*b630*/  @!P0 BRA `(.L_x_314) ;  /* 0x0000000400808947 */ /* 0x002fec0003800000 */
.L_x_330:
[----:B------:R-:W1:Y:S01]  /*b640*/  SYNCS.PHASECHK.TRANS64.TRYWAIT P0, [R9+URZ], R4 ;  /* 0x00000004090075a7 */ /* 0x000e62000800017f */
[----:B------:R-:W-:-:S05]  /*b650*/  VIADD R0, R7, 0x1 ;  /* 0x0000000107007836 */ /* 0x000fca0000000000 */
[----:B------:R-:W-:-:S04]  /*b660*/  ISETP.NE.AND P1, PT, R0, 0x9, PT ;  /* 0x000000090000780c */ /* 0x000fc80003f25270 */
[----:B------:R-:W-:Y:S02]  /*b670*/  SEL R3, RZ, 0x1, P1 ;  /* 0x00000001ff037807 */ /* 0x000fe40000800000 */
[----:B------:R-:W-:Y:S02]  /*b680*/  SEL R7, R0, RZ, P1 ;  /* 0x000000ff00077207 */ /* 0x000fe40000800000 */
[----:B------:R-:W-:-:S03]  /*b690*/  LOP3.LUT R6, R6, R3, RZ, 0x3c, !PT ;  /* 0x0000000306067212 */ /* 0x000fc600078e3cff */
[----:B0-----:R-:W-:Y:S01]  /*b6a0*/  IMAD R8, R7, 0x8, R2 ;  /* 0x0000000807087824 */ /* 0x001fe200078e0202 */
[----:B------:R-:W-:Y:S01]  /*b6b0*/  SHF.L.U32 R5, R6, 0x1f, RZ ;  /* 0x0000001f06057819 */ /* 0x000fe200000006ff */
[----:B-1----:R-:W-:Y:S06]  /*b6c0*/  @!P0 BRA `(.L_x_315) ;  /* 0x0000000400708947 */ /* 0x002fec0003800000 */
.L_x_331:
        /* <DEDUP_REMOVED lines=9> */
.L_x_332:
        /* <DEDUP_REMOVED lines=9> */
.L_x_333:
        /* <DEDUP_REMOVED lines=9> */
.L_x_334:
[----:B------:R-:W1:Y:S01]  /*b880*/  SYNCS.PHASECHK.TRANS64.TRYWAIT P0, [R9+URZ], R4 ;  /* 0x00000004090075a7 */ /* 0x000e62000800017f */
[----:B------:R-:W-:-:S05]  /*b890*/  VIADD R0, R7, 0x1 ;  /* 0x0000000107007836 */ /* 0x000fca0000000000 */
[----:B------:R-:W-:-:S04]  /*b8a0*/  ISETP.NE.AND P1, PT, R0, 0x9, PT ;  /* 0x000000090000780c */ /* 0x000fc80003f25270 */
[----:B------:R-:W-:Y:S02]  /*b8b0*/  SEL R3, RZ, 0x1, P1 ;  /* 0x00000001ff037807 */ /* 0x000fe40000800000 */
[----:B------:R-:W-:Y:S02]  /*b8c0*/  SEL R7, R0, RZ, P1 ;  /* 0x000000ff00077207 */ /* 0x000fe40000800000 */
[----:B------:R-:W-:-:S03]  /*b8d0*/  LOP3.LUT R11, R6, R3, RZ, 0x3c, !PT ;  /* 0x00000003060b7212 */ /* 0x000fc600078e3cff */
[----:B------:R-:W-:Y:S01]  /*b8e0*/  IMAD R6, R7, 0x8, R2 ;  /* 0x0000000807067824 */ /* 0x000fe200078e0202 */
[----:B0-----:R-:W-:Y:S01]  /*b8f0*/  SHF.L.U32 R5, R11, 0x1f, RZ ;  /* 0x0000001f0b057819 */ /* 0x001fe200000006ff */
[----:B-1----:R-:W-:Y:S06]  /*b900*/  @!P0 BRA `(.L_x_319) ;  /* 0x0000000400308947 */ /* 0x002fec0003800000 */
.L_x_335:
[----:B------:R-:W1:Y:S01]  /*b910*/  SYNCS.PHASECHK.TRANS64.TRYWAIT P0, [R6+URZ], R5 ;  /* 0x00000005060075a7 */ /* 0x000e62000800017f */
[----:B------:R-:W-:-:S05]  /*b920*/  VIADD R0, R7, 0x1 ;  /* 0x0000000107007836 */ /* 0x000fca0000000000 */
[----:B------:R-:W-:-:S04]  /*b930*/  ISETP.NE.AND P1, PT, R0, 0x9, PT ;  /* 0x000000090000780c */ /* 0x000fc80003f25270 */
[----:B0-----:R-:W-:Y:S02]  /*b940*/  SEL R4, RZ, 0x1, P1 ;  /* 0x00000001ff047807 */ /* 0x001fe40000800000 */
[----:B------:R-:W-:Y:S02]  /*b950*/  SEL R3, R0, RZ, P1 ;  /* 0x000000ff00037207 */ /* 0x000fe40000800000 */
[----:B------:R-:W-:Y:S01]  /*b960*/  LOP3.LUT R0, R11, R4, RZ, 0x3c, !PT ;  /* 0x000000040b007212 */ /* 0x000fe200078e3cff */
[----:B-1----:R-:W-:Y:S06]  /*b970*/  @!P0 BRA `(.L_x_320) ;  /* 0x0000000400288947 */ /* 0x002fec0003800000 */
.L_x_336:
[----:B------:R-:W-:Y:S01]  /*b980*/  IMAD R3, R3, 0x8, R2 ;  /* 0x0000000803037824 */ /* 0x000fe200078e0202 */
[----:B------:R-:W-:-:S07]  /*b990*/  SHF.L.U32 R0, R0, 0x1f, RZ ;  /* 0x0000001f00007819 */ /* 0x000fce00000006ff */
.L_x_321:
[----:B-1----:R1:W2:Y:S02]  /*b9a0*/  SYNCS.PHASECHK.TRANS64.TRYWAIT P0, [R3+URZ], R0 ;  /* 0x00000000030075a7 */ /* 0x0022a4000800017f */
[----:B--2---:R-:W-:Y:S05]  /*b9b0*/  @!P0 NANOSLEEP.SYNCS 0x989680 ;  /* 0x009896800000895d */ /* 0x004fea0003900000 */
[----:B------:R-:W2:Y:S02]  /*b9c0*/  @!P0 SYNCS.PHASECHK.TRANS64 P0, [R3+URZ], R0 ;  /* 0x00000000030085a7 */ /* 0x000ea4000800007f */
[----:B--2---:R-:W-:Y:S05]  /*b9d0*/  @!P0 BRA `(.L_x_321) ;  /* 0xfffffffc00f08947 */ /* 0x004fea000383ffff */
.L_x_311:
[----:B------:R-:W-:Y:S05]  /*b9e0*/  BSYNC B0 ;  /* 0x0000000000007941 */ /* 0x000fea0003800000 */
.L_x_310:
[----:B------:R-:W-:Y:S05]  /*b9f0*/  EXIT ;  /* 0x000000000000794d */ /* 0x000fea0003800000 */
.L_x_22:
[----:B---3--:R3:W4:Y:S02]  /*ba00*/  SYNCS.PHASECHK.TRANS64.TRYWAIT P1, [R3+URZ], R0 ;  /* 0x00000000030075a7 */ /* 0x008724000802017f */
[----:B----4-:R-:W-:Y:S05]  /*ba10*/  @!P1 NANOSLEEP.SYNCS 0x989680 ;  /* 0x009896800000995d */ /* 0x010fea0003900000 */
[----:B------:R-:W4:Y:S02]  /*ba20*/  @!P1 SYNCS.PHASECHK.TRANS64 P1, [R3+URZ], R0 ;  /* 0x00000000030095a7 */ /* 0x000f24000802007f */
[----:B----4-:R-:W-:Y:S05]  /*ba30*/  @!P1 BRA `(.L_x_22) ;  /* 0xfffffffc00f09947 */ /* 0x010fea000383ffff */
[----:B------:R-:W-:Y:S05]  /*ba40*/  BRA `(.L_x_21) ;  /* 0xffffff5800e87947 */ /* 0x000fea000383ffff */
.L_x_27:
[----:B-1----:R1:W2:Y:S02]  /*ba50*/  SYNCS.PHASECHK.TRANS64.TRYWAIT P1, [R5+URZ], R4 ;  /* 0x00000004050075a7 */ /* 0x0022a4000802017f */
[----:B--2---:R-:W-:Y:S05]  /*ba60*/  @!P1 NANOSLEEP.SYNCS 0x989680 ;  /* 0x009896800000995d */ /* 0x004fea0003900000 */
[----:B------:R-:W2:Y:S02]  /*ba70*/  @!P1 SYNCS.PHASECHK.TRANS64 P1, [R5+URZ], R4 ;  /* 0x00000004050095a7 */ /* 0x000ea4000802007f */
[----:B--2---:R-:W-:Y:S05]  /*ba80*/  @!P1 BRA `(.L_x_27) ;  /* 0xfffffffc00f09947 */ /* 0x004fea000383ffff */
[----:B------:R-:W-:Y:S05]  /*ba90*/  BRA `(.L_x_26) ;  /* 0xffffff5c009c7947 */ /* 0x000fea000383ffff */
.L_x_298:
[----:B------:R-:W-:Y:S01]  /*baa0*/  BSSY B1, `(.L_x_322) ;  /* 0x0000006000017945 */ /* 0x000fe20003800000 */
[----:B------:R-:W-:-:S07]  /*bab0*/  IMAD.MOV.U32 R15, RZ, RZ, -0x1 ;  /* 0xffffffffff0f7424 */ /* 0x000fce00078e00ff */
[----:B------:R-:W-:Y:S05]  /*bac0*/  WARPSYNC.COLLECTIVE R15, `(.L_x_323) ;  /* 0x000000000f0c7348 */ /* 0x000fea0003c00000 */
[----:B------:R-:W-:Y:S02]  /*bad0*/  ELECT P6, UR62, PT ;  /* 0x00000000003e782f */ /* 0x000fe400038c0000 */
[----:B------:R-:W-:Y:S01]  /*bae0*/  MOV R14, UR62 ;  /* 0x0000003e000e7c02 */ /* 0x000fe20008000f00 */
[----:B------:R-:W-:Y:S10]  /*baf0*/  ENDCOLLECTIVE ;  /* 0x000000000000791b */ /* 0x000ff40003800000 */
.L_x_323:
[----:B------:R-:W-:Y:S05]  /*bb00*/  BSYNC B1 ;  /* 0x0000000000017941 */ /* 0x000fea0003800000 */
.L_x_322:
[----:B------:R-:W-:Y:S05]  /*bb10*/  BRA `(.L_x_324) ;  /* 0xffffffec008c7947 */ /* 0x000fea000383ffff */
.L_x_301:
[----:B-1----:R1:W2:Y:S02]  /*bb20*/  SYNCS.PHASECHK.TRANS64.TRYWAIT P0, [R23+URZ+0x48], R14 ;  /* 0x0000480e170075a7 */ /* 0x0022a4000800017f */
[----:B--2---:R-:W-:Y:S05]  /*bb30*/  @!P0 NANOSLEEP.SYNCS 0x989680 ;  /* 0x009896800000895d */ /* 0x004fea0003900000 */
[----:B------:R-:W2:Y:S02]  /*bb40*/  @!P0 SYNCS.PHASECHK.TRANS64 P0, [R23+URZ+0x48], R14 ;  /* 0x0000480e170085a7 */ /* 0x000ea4000800007f */
[----:B--2---:R-:W-:Y:S05]  /*bb50*/  @!P0 BRA `(.L_x_301) ;  /* 0xfffffffc00f08947 */ /* 0x004fea000383ffff */
[----:B------:R-:W-:Y:S05]  /*bb60*/  BRA `(.L_x_325) ;  /* 0xffffffec00c47947 */ /* 0x000fea000383ffff */
.L_x_309:
[----:B------:R-:W-:Y:S01]  /*bb70*/  BSSY B0, `(.L_x_326) ;  /* 0x0000006000007945 */ /* 0x000fe20003800000 */
[----:B------:R-:W-:-:S07]  /*bb80*/  IMAD.MOV.U32 R15, RZ, RZ, -0x1 ;  /* 0xffffffffff0f7424 */ /* 0x000fce00078e00ff */
[----:B------:R-:W-:Y:S05]  /*bb90*/  WARPSYNC.COLLECTIVE R15, `(.L_x_327) ;  /* 0x000000000f0c7348 */ /* 0x000fea0003c00000 */
[----:B------:R-:W-:Y:S02]  /*bba0*/  ELECT P6, UR62, PT ;  /* 0x00000000003e782f */ /* 0x000fe400038c0000 */
[----:B------:R-:W-:Y:S01]  /*bbb0*/  MOV R14, UR62 ;  /* 0x0000003e000e7c02 */ /* 0x000fe20008000f00 */
[----:B------:R-:W-:Y:S10]  /*bbc0*/  ENDCOLLECTIVE ;  /* 0x000000000000791b */ /* 0x000ff40003800000 */
.L_x_327:
[----:B------:R-:W-:Y:S05]  /*bbd0*/  BSYNC B0 ;  /* 0x0000000000007941 */ /* 0x000fea0003800000 */
.L_x_326:
[----:B------:R-:W-:Y:S05]  /*bbe0*/  BRA `(.L_x_328) ;  /* 0xfffffff8001c7947 */ /* 0x000fea000383ffff */
.L_x_313:
[----:B0-----:R0:W1:Y:S02]  /*bbf0*/  SYNCS.PHASECHK.TRANS64.TRYWAIT P0, [R7+URZ], R4 ;  /* 0x00000004070075a7 */ /* 0x001064000800017f */
[----:B-1----:R-:W-:Y:S05]  /*bc00*/  @!P0 NANOSLEEP.SYNCS 0x989680 ;  /* 0x009896800000895d */ /* 0x002fea0003900000 */
[----:B------:R-:W1:Y:S02]  /*bc10*/  @!P0 SYNCS.PHASECHK.TRANS64 P0, [R7+URZ], R4 ;  /* 0x00000004070085a7 */ /* 0x000e64000800007f */
[----:B-1----:R-:W-:Y:S05]  /*bc20*/  @!P0 BRA `(.L_x_313) ;  /* 0xfffffffc00f08947 */ /* 0x002fea000383ffff */
[----:B------:R-:W-:Y:S05]  /*bc30*/  BRA `(.L_x_329) ;  /* 0xfffffff8005c7947 */ /* 0x000fea000383ffff */
.L_x_314:
[----:B0-----:R0:W1:Y:S02]  /*bc40*/  SYNCS.PHASECHK.TRANS64.TRYWAIT P0, [R8+URZ], R5 ;  /* 0x00000005080075a7 */ /* 0x001064000800017f */
[----:B-1----:R-:W-:Y:S05]  /*bc50*/  @!P0 NANOSLEEP.SYNCS 0x989680 ;  /* 0x009896800000895d */ /* 0x002fea0003900000 */
[----:B------:R-:W1:Y:S02]  /*bc60*/  @!P0 SYNCS.PHASECHK.TRANS64 P0, [R8+URZ], R5 ;  /* 0x00000005080085a7 */ /* 0x000e64000800007f */
[----:B-1----:R-:W-:Y:S05]  /*bc70*/  @!P0 BRA `(.L_x_314) ;  /* 0xfffffffc00f08947 */ /* 0x002fea000383ffff */
[----:B------:R-:W-:Y:S05]  /*bc80*/  BRA `(.L_x_330) ;  /* 0xfffffff8006c7947 */ /* 0x000fea000383ffff */
.L_x_315:
[----:B0-----:R0:W1:Y:S02]  /*bc90*/  SYNCS.PHASECHK.TRANS64.TRYWAIT P0, [R9+URZ], R4 ;  /* 0x00000004090075a7 */ /* 0x001064000800017f */
[----:B-1----:R-:W-:Y:S05]  /*bca0*/  @!P0 NANOSLEEP.SYNCS 0x989680 ;  /* 0x009896800000895d */ /* 0x002fea0003900000 */
[----:B------:R-:W1:Y:S02]  /*bcb0*/  @!P0 SYNCS.PHASECHK.TRANS64 P0, [R9+URZ], R4 ;  /* 0x00000004090085a7 */ /* 0x000e64000800007f */
[----:B-1----:R-:W-:Y:S05]  /*bcc0*/  @!P0 BRA `(.L_x_315) ;  /* 0xfffffffc00f08947 */ /* 0x002fea000383ffff */
[----:B------:R-:W-:Y:S05]  /*bcd0*/  BRA `(.L_x_331) ;  /* 0xfffffff8007c7947 */ /* 0x000fea000383ffff */
.L_x_316:
[----:B0-----:R0:W1:Y:S02]  /*bce0*/  SYNCS.PHASECHK.TRANS64.TRYWAIT P0, [R8+URZ], R5 ;  /* 0x00000005080075a7 */ /* 0x001064000800017f */
[----:B-1----:R-:W-:Y:S05]  /*bcf0*/  @!P0 NANOSLEEP.SYNCS 0x989680 ;  /* 0x009896800000895d */ /* 0x002fea0003900000 */
[----:B------:R-:W1:Y:S02]  /*bd00*/  @!P0 SYNCS.PHASECHK.TRANS64 P0, [R8+URZ], R5 ;  /* 0x00000005080085a7 */ /* 0x000e64000800007f */
[----:B-1----:R-:W-:Y:S05]  /*bd10*/  @!P0 BRA `(.L_x_316) ;  /* 0xfffffffc00f08947 */ /* 0x002fea000383ffff */
[----:B------:R-:W-:Y:S05]  /*bd20*/  BRA `(.L_x_332) ;  /* 0xfffffff8008c7947 */ /* 0x000fea000383ffff */
.L_x_317:
[----:B0-----:R0:W1:Y:S02]  /*bd30*/  SYNCS.PHASECHK.TRANS64.TRYWAIT P0, [R9+URZ], R4 ;  /* 0x00000004090075a7 */ /* 0x001064000800017f */
[----:B-1----:R-:W-:Y:S05]  /*bd40*/  @!P0 NANOSLEEP.SYNCS 0x989680 ;  /* 0x009896800000895d */ /* 0x002fea0003900000 */
[----:B------:R-:W1:Y:S02]  /*bd50*/  @!P0 SYNCS.PHASECHK.TRANS64 P0, [R9+URZ], R4 ;  /* 0x00000004090085a7 */ /* 0x000e64000800007f */
[----:B-1----:R-:W-:Y:S05]  /*bd60*/  @!P0 BRA `(.L_x_317) ;  /* 0xfffffffc00f08947 */ /* 0x002fea000383ffff */
[----:B------:R-:W-:Y:S05]  /*bd70*/  BRA `(.L_x_333) ;  /* 0xfffffff8009c7947 */ /* 0x000fea000383ffff */
.L_x_318:
[----:B0-----:R0:W1:Y:S02]  /*bd80*/  SYNCS.PHASECHK.TRANS64.TRYWAIT P0, [R8+URZ], R5 ;  /* 0x00000005080075a7 */ /* 0x001064000800017f */
[----:B-1----:R-:W-:Y:S05]  /*bd90*/  @!P0 NANOSLEEP.SYNCS 0x989680 ;  /* 0x009896800000895d */ /* 0x002fea0003900000 */
[----:B------:R-:W1:Y:S02]  /*bda0*/  @!P0 SYNCS.PHASECHK.TRANS64 P0, [R8+URZ], R5 ;  /* 0x00000005080085a7 */ /* 0x000e64000800007f */
[----:B-1----:R-:W-:Y:S05]  /*bdb0*/  @!P0 BRA `(.L_x_318) ;  /* 0xfffffffc00f08947 */ /* 0x002fea000383ffff */
[----:B------:R-:W-:Y:S05]  /*bdc0*/  BRA `(.L_x_334) ;  /* 0xfffffff800ac7947 */ /* 0x000fea000383ffff */
.L_x_319:
[----:B0-----:R0:W1:Y:S02]  /*bdd0*/  SYNCS.PHASECHK.TRANS64.TRYWAIT P0, [R9+URZ], R4 ;  /* 0x00000004090075a7 */ /* 0x001064000800017f */
[----:B-1----:R-:W-:Y:S05]  /*bde0*/  @!P0 NANOSLEEP.SYNCS 0x989680 ;  /* 0x009896800000895d */ /* 0x002fea0003900000 */
[----:B------:R-:W1:Y:S02]  /*bdf0*/  @!P0 SYNCS.PHASECHK.TRANS64 P0, [R9+URZ], R4 ;  /* 0x00000004090085a7 */ /* 0x000e64000800007f */
[----:B-1----:R-:W-:Y:S05]  /*be00*/  @!P0 BRA `(.L_x_319) ;  /* 0xfffffffc00f08947 */ /* 0x002fea000383ffff */
[----:B------:R-:W-:Y:S05]  /*be10*/  BRA `(.L_x_335) ;  /* 0xfffffff800bc7947 */ /* 0x000fea000383ffff */
.L_x_320:
[----:B0-----:R0:W1:Y:S02]  /*be20*/  SYNCS.PHASECHK.TRANS64.TRYWAIT P0, [R6+URZ], R5 ;  /* 0x00000005060075a7 */ /* 0x001064000800017f */
[----:B-1----:R-:W-:Y:S05]  /*be30*/  @!P0 NANOSLEEP.SYNCS 0x989680 ;  /* 0x009896800000895d */ /* 0x002fea0003900000 */
[----:B------:R-:W1:Y:S02]  /*be40*/  @!P0 SYNCS.PHASECHK.TRANS64 P0, [R6+URZ], R5 ;  /* 0x00000005060085a7 */ /* 0x000e64000800007f */
[----:B-1----:R-:W-:Y:S05]  /*be50*/  @!P0 BRA `(.L_x_320) ;  /* 0xfffffffc00f08947 */ /* 0x002fea000383ffff */
[----:B------:R-:W-:Y:S05]  /*be60*/  BRA `(.L_x_336) ;  /* 0xfffffff800c47947 */ /* 0x000fea000383ffff */
.L_x_337:
[----:B------:R-:W-:-:S00]  /*be70*/  BRA `(.L_x_337) ;  /* 0xfffffffc00fc7947 */ /* 0x000fc0000383ffff */
[----:B------:R-:W-:-:S00]  /*be80*/  NOP ;  /* 0x0000000000007918 */ /* 0x000fc00000000000 */
[----:B------:R-:W-:-:S00]  /*be90*/  NOP ;  /* 0x0000000000007918 */ /* 0x000fc00000000000 */
[----:B------:R-:W-:-:S00]  /*bea0*/  NOP ;  /* 0x0000000000007918 */ /* 0x000fc00000000000 */
[----:B------:R-:W-:-:S00]  /*beb0*/  NOP ;  /* 0x0000000000007918 */ /* 0x000fc00000000000 */
[----:B------:R-:W-:-:S00]  /*bec0*/  NOP ;  /* 0x0000000000007918 */ /* 0x000fc00000000000 */
[----:B------:R-:W-:-:S00]  /*bed0*/  NOP ;  /* 0x0000000000007918 */ /* 0x000fc00000000000 */
[----:B------:R-:W-:-:S00]  /*bee0*/  NOP ;  /* 0x0000000000007918 */ /* 0x000fc00000000000 */
[----:B------:R-:W-:-:S00]  /*bef0*/  NOP ;  /* 0x0000000000007918 */ /* 0x000fc00000000000 */
.L_x_338:


//--------------------- .nv.global.init           --------------------------
	.section	.nv.global.init,"aw",@progbits
.nv.global.init:
	.type		$str$22,@object
	.size		$str$22,($str$23 - $str$22)
$str$22:
        /*0000*/ 	.byte	0x6b, 0x5f, 0x74, 0x69, 0x6c, 0x65, 0x5f, 0x63, 0x6f, 0x75, 0x6e, 0x74, 0x20, 0x3e, 0x3d, 0x20
        /*0010*/ 	.byte	0x31, 0x00
	.type		$str$23,@object
	.size		$str$23,(__unnamed_1 - $str$23)
$str$23:
        /*0012*/ 	.byte	0x2f, 0x74, 0x6d, 0x70, 0x2f, 0x63, 0x75, 0x74, 0x6c, 0x61, 0x73, 0x73, 0x5f, 0x73, 0x77, 0x65
        /*0022*/ 	.byte	0x65, 0x70, 0x5f, 0x73, 0x72, 0x63, 0x2f, 0x69, 0x6e, 0x63, 0x6c, 0x75, 0x64, 0x65, 0x2f, 0x63
        /*0032*/ 	.byte	0x75, 0x74, 0x6c, 0x61, 0x73, 0x73, 0x2f, 0x67, 0x65, 0x6d, 0x6d, 0x2f, 0x63, 0x6f, 0x6c, 0x6c
        /*0042*/ 	.byte	0x65, 0x63, 0x74, 0x69, 0x76, 0x65, 0x2f, 0x73, 0x6d, 0x39, 0x30, 0x5f, 0x6d, 0x6d, 0x61, 0x5f
        /*0052*/ 	.byte	0x74, 0x6d, 0x61, 0x5f, 0x67, 0x6d, 0x6d, 0x61, 0x5f, 0x73, 0x73, 0x5f, 0x77, 0x61, 0x72, 0x70
        /*0062*/ 	.byte	0x73, 0x70, 0x65, 0x63, 0x69, 0x61, 0x6c, 0x69, 0x7a, 0x65, 0x64, 0x2e, 0x68, 0x70, 0x70, 0x00
	.type		__unnamed_1,@object
	.size		__unnamed_1,(.L_0 - __unnamed_1)
__unnamed_1:
        /*0072*/ 	.byte	0x76, 0x6f, 0x69, 0x64, 0x20, 0x63, 0x75, 0x74, 0x6c, 0x61, 0x73, 0x73, 0x3a, 0x3a, 0x67, 0x65
        /* <DEDUP_REMOVED lines=181> */
.L_0:


//--------------------- .nv.shared._ZN7cutlass13device_kernelINS_4gemm6kernel13GemmUniversalIN4cute5tupleIJiiiiEEENS1_10collective13CollectiveMmaINS1_34MainloopSm90TmaGmmaWarpSpecializedILi9ENS5_IJNS4_1CILi2EEENSA_ILi1EEESC_EEENS1_35KernelTmaWarpSpecializedCooperativeEEENS5_IJNSA_ILi128EEENSA_ILi256EEENSA_ILi32EEEEEENS_10bfloat16_tENS5_IJlSC_lEEESK_SL_NS4_8TiledMMAINS4_8MMA_AtomIJNS4_4SM904GMMA28MMA_64x256x16_F32BF16BF16_SSILNSP_5MajorE0ELSR_0ELNSP_7ScaleInE1ELSS_1EEEEEENS4_6LayoutISD_NS5_IJSC_NSA_ILi0EEESW_EEEEENS5_IJNS4_10UnderscoreESZ_SZ_EEEEENS4_13SM90_TMA_LOADENS4_14ComposedLayoutINS4_7SwizzleILi2ELi4ELi3EEENS4_18smem_ptr_flag_bitsILi16EEENSV_INS5_IJNSA_ILi8EEESI_EEENS5_IJSI_SC_EEEEEEEvNS4_8identityENS4_23SM90_TMA_LOAD_MULTICASTES1C_vS1D_EENS_8epilogue10collective6detail29Sm90TmaWarpSpecializedAdapterINS1H_15DefaultEpilogueISK_SL_SL_NS1G_6thread17LinearCombinationISK_Li1EffLNS1L_9ScaleType4KindE0ELNS_15FloatRoundStyleE2ESK_EENS1_15EpilogueDefaultEEEEEvvEEEEvNT_6ParamsE --------------------------
	.section	.nv.shared._ZN7cutlass13device_kernelINS_4gemm6kernel13GemmUniversalIN4cute5tupleIJiiiiEEENS1_10collective13CollectiveMmaINS1_34MainloopSm90TmaGmmaWarpSpecializedILi9ENS5_IJNS4_1CILi2EEENSA_ILi1EEESC_EEENS1_35KernelTmaWarpSpecializedCooperativeEEENS5_IJNSA_ILi128EEENSA_ILi256EEENSA_ILi32EEEEEENS_10bfloat16_tENS5_IJlSC_lEEESK_SL_NS4_8TiledMMAINS4_8MMA_AtomIJNS4_4SM904GMMA28MMA_64x256x16_F32BF16BF16_SSILNSP_5MajorE0ELSR_0ELNSP_7ScaleInE1ELSS_1EEEEEENS4_6LayoutISD_NS5_IJSC_NSA_ILi0EEESW_EEEEENS5_IJNS4_10UnderscoreESZ_SZ_EEEEENS4_13SM90_TMA_LOADENS4_14ComposedLayoutINS4_7SwizzleILi2ELi4ELi3EEENS4_18smem_ptr_flag_bitsILi16EEENSV_INS5_IJNSA_ILi8EEESI_EEENS5_IJSI_SC_EEEEEEEvNS4_8identityENS4_23SM90_TMA_LOAD_MULTICASTES1C_vS1D_EENS_8epilogue10collective6detail29Sm90TmaWarpSpecializedAdapterINS1H_15DefaultEpilogueISK_SL_SL_NS1G_6thread17LinearCombinationISK_Li1EffLNS1L_9ScaleType4KindE0ELNS_15FloatRoundStyleE2ESK_EENS1_15EpilogueDefaultEEEEEvvEEEEvNT_6ParamsE,"aw",@nobits
	.sectionflags	@""
	.align	16
	.zero		1024


//--------------------- .nv.shared.reserved.0     --------------------------
	.section	.nv.shared.reserved.0,"aw",@nobits
	.weak		__nv_reservedSMEM_offset_0_alias
	.size		__nv_reservedSMEM_offset_0_alias, 0, 0
	.other		__nv_reservedSMEM_offset_0_alias,@"STO_CUDA_RESERVED_SHARED STV_DEFAULT"
__nv_reservedSMEM_offset_0_alias:
	.zero		0


//--------------------- .nv.global                --------------------------
	.section	.nv.global,"aw",@nobits
.nv.global:
	.type		_ZN40_INTERNAL_8e800b38_4_k_cu_2cf71328_149664cute1_E,@object
	.size		_ZN40_INTERNAL_8e800b38_4_k_cu_2cf71328_149664cute1_E,(_ZN40_INTERNAL_8e800b38_4_k_cu_2cf71328_149664cuda3std3__45__cpo6cbeginE - _ZN40_INTERNAL_8e800b38_4_k_cu_2cf71328_149664cute1_E)
_ZN40_INTERNAL_8e800b38_4_k_cu_2cf71328_149664cute1_E:
	.zero		1
	.type		_ZN40_INTERNAL_8e800b38_4_k_cu_2cf71328_149664cuda3std3__45__cpo6cbeginE,@object
	.size		_ZN40_INTERNAL_8e800b38_4_k_cu_2cf71328_149664cuda3std3__45__cpo6cbeginE,(_ZN40_INTERNAL_8e800b38_4_k_cu_2cf71328_149664cuda3std3__48in_placeE - _ZN40_INTERNAL_8e800b38_4_k_cu_2cf71328_149664cuda3std3__45__cpo6cbeginE)
_ZN40_INTERNAL_8e800b38_4_k_cu_2cf71328_149664cuda3std3__45__cpo6cbeginE:
	.zero		1
	.type		_ZN40_INTERNAL_8e800b38_4_k_cu_2cf71328_149664cuda3std3__48in_placeE,@object
	.size		_ZN40_INTERNAL_8e800b38_4_k_cu_2cf71328_149664cuda3std3__48in_placeE,(_ZN40_INTERNAL_8e800b38_4_k_cu_2cf71328_149664cuda3std6ranges3__45__cpo9iter_moveE - _ZN40_INTERNAL_8e800b38_4_k_cu_2cf71328_149664cuda3std3__48in_placeE)
_ZN40_INTERNAL_8e800b38_4_k_cu_2cf71328_149664cuda3std3__48in_placeE:
	.zero		1
	.type		_ZN40_INTERNAL_8e800b38_4_k_cu_2cf71328_149664cuda3std6ranges3__45__cpo9iter_moveE,@object
	.size		_ZN40_INTERNAL_8e800b38_4_k_cu_2cf71328_149664cuda3std6ranges3__45__cpo9iter_moveE,(_ZN40_INTERNAL_8e800b38_4_k_cu_2cf71328_149664cuda3std3__45__cpo5beginE - _ZN40_INTERNAL_8e800b38_4_k_cu_2cf71328_149664cuda3std6ranges3__45__cpo9iter_moveE)
_ZN40_INTERNAL_8e800b38_4_k_cu_2cf71328_149664cuda3std6ranges3__45__cpo9iter_moveE:
	.zero		1
	.type		_ZN40_INTERNAL_8e800b38_4_k_cu_2cf71328_149664cuda3std3__45__cpo5beginE,@object
	.size		_ZN40_INTERNAL_8e800b38_4_k_cu_2cf71328_149664cuda3std3__45__cpo5beginE,(_ZN40_INTERNAL_8e800b38_4_k_cu_2cf71328_149664cuda3std3__442_GLOBAL__N__8e800b38_4_k_cu_2cf71328_149666ignoreE - _ZN40_INTERNAL_8e800b38_4_k_cu_2cf71328_149664cuda3std3__45__cpo5beginE)
_ZN40_INTERNAL_8e800b38_4_k_cu_2cf71328_149664cuda3std3__45__cpo5beginE:
	.zero		1
	.type		_ZN40_INTERNAL_8e800b38_4_k_cu_2cf71328_149664cuda3std3__442_GLOBAL__N__8e800b38_4_k_cu_2cf71328_149666ignoreE,@object
	.size		_ZN40_INTERNAL_8e800b38_4_k_cu_2cf71328_149664cuda3std3__442_GLOBAL__N__8e800b38_4_k_cu_2cf71328_149666ignoreE,(_ZN40_INTERNAL_8e800b38_4_k_cu_2cf71328_149664cute7productE - _ZN40_INTERNAL_8e800b38_4_k_cu_2cf71328_149664cuda3std3__442_GLOBAL__N__8e800b38_4_k_cu_2cf71328_149666ignoreE)
_ZN40_INTERNAL_8e800b38_4_k_cu_2cf71328_149664cuda3std3__442_GLOBAL__N__8e800b38_4_k_cu_2cf71328_149666ignoreE:
	.zero		1
	.type		_ZN40_INTERNAL_8e800b38_4_k_cu_2cf71328_149664cute7productE,@object
	.size		_ZN40_INTERNAL_8e800b38_4_k_cu_2cf71328_149664cute7productE,(_ZN40_INTERNAL_8e800b38_4_k_cu_2cf71328_149664cuda3std3__45__cpo3endE - _ZN40_INTERNAL_8e800b38_4_k_cu_2cf71328_149664cute7productE)
_ZN40_INTERNAL_8e800b38_4_k_cu_2cf71328_149664cute7productE:
	.zero		1
	.type		_ZN40_INTERNAL_8e800b38_4_k_cu_2cf71328_149664cuda3std3__45__cpo3endE,@object
	.size		_ZN40_INTERNAL_8e800b38_4_k_cu_2cf71328_149664cuda3std3__45__cpo3endE,(_ZN40_INTERNAL_8e800b38_4_k_cu_2cf71328_149664cuda3std3__419piecewise_constructE - _ZN40_INTERNAL_8e800b38_4_k_cu_2cf71328_149664cuda3std3__45__cpo3endE)
_ZN40_INTERNAL_8e800b38_4_k_cu_2cf71328_149664cuda3std3__45__cpo3endE:
	.zero		1
	.type		_ZN40_INTERNAL_8e800b38_4_k_cu_2cf71328_149664cuda3std3__419piecewise_constructE,@object
	.size		_ZN40_INTERNAL_8e800b38_4_k_cu_2cf71328_149664cuda3std3__419piecewise_constructE,(_ZN40_INTERNAL_8e800b38_4_k_cu_2cf71328_149664cuda3std3__45__cpo4cendE - _ZN40_INTERNAL_8e800b38_4_k_cu_2cf71328_149664cuda3std3__419piecewise_constructE)
_ZN40_INTERNAL_8e800b38_4_k_cu_2cf71328_149664cuda3std3__419piecewise_constructE:
	.zero		1
	.type		_ZN40_INTERNAL_8e800b38_4_k_cu_2cf71328_149664cuda3std3__45__cpo4cendE,@object
	.size		_ZN40_INTERNAL_8e800b38_4_k_cu_2cf71328_149664cuda3std3__45__cpo4cendE,(_ZN40_INTERNAL_8e800b38_4_k_cu_2cf71328_149664cuda3std6ranges3__45__cpo4swapE - _ZN40_INTERNAL_8e800b38_4_k_cu_2cf71328_149664cuda3std3__45__cpo4cendE)
_ZN40_INTERNAL_8e800b38_4_k_cu_2cf71328_149664cuda3std3__45__cpo4cendE:
	.zero		1
	.type		_ZN40_INTERNAL_8e800b38_4_k_cu_2cf71328_149664cuda3std6ranges3__45__cpo4swapE,@object
	.size		_ZN40_INTERNAL_8e800b38_4_k_cu_2cf71328_149664cuda3std6ranges3__45__cpo4swapE,(.L_8 - _ZN40_INTERNAL_8e800b38_4_k_cu_2cf71328_149664cuda3std6ranges3__45__cpo4swapE)
_ZN40_INTERNAL_8e800b38_4_k_cu_2cf71328_149664cuda3std6ranges3__45__cpo4swapE:
	.zero		1
.L_8:


//--------------------- .nv.constant0._ZN7cutlass13device_kernelINS_4gemm6kernel13GemmUniversalIN4cute5tupleIJiiiiEEENS1_10collective13CollectiveMmaINS1_34MainloopSm90TmaGmmaWarpSpecializedILi9ENS5_IJNS4_1CILi2EEENSA_ILi1EEESC_EEENS1_35KernelTmaWarpSpecializedCooperativeEEENS5_IJNSA_ILi128EEENSA_ILi256EEENSA_ILi32EEEEEENS_10bfloat16_tENS5_IJlSC_lEEESK_SL_NS4_8TiledMMAINS4_8MMA_AtomIJNS4_4SM904GMMA28MMA_64x256x16_F32BF16BF16_SSILNSP_5MajorE0ELSR_0ELNSP_7ScaleInE1ELSS_1EEEEEENS4_6LayoutISD_NS5_IJSC_NSA_ILi0EEESW_EEEEENS5_IJNS4_10UnderscoreESZ_SZ_EEEEENS4_13SM90_TMA_LOADENS4_14ComposedLayoutINS4_7SwizzleILi2ELi4ELi3EEENS4_18smem_ptr_flag_bitsILi16EEENSV_INS5_IJNSA_ILi8EEESI_EEENS5_IJSI_SC_EEEEEEEvNS4_8identityENS4_23SM90_TMA_LOAD_MULTICASTES1C_vS1D_EENS_8epilogue10collective6detail29Sm90TmaWarpSpecializedAdapterINS1H_15DefaultEpilogueISK_SL_SL_NS1G_6thread17LinearCombinationISK_Li1EffLNS1L_9ScaleType4KindE0ELNS_15FloatRoundStyleE2ESK_EENS1_15EpilogueDefaultEEEEEvvEEEEvNT_6ParamsE --------------------------
	.section	.nv.constant0._ZN7cutlass13device_kernelINS_4gemm6kernel13GemmUniversalIN4cute5tupleIJiiiiEEENS1_10collective13CollectiveMmaINS1_34MainloopSm90TmaGmmaWarpSpecializedILi9ENS5_IJNS4_1CILi2EEENSA_ILi1EEESC_EEENS1_35KernelTmaWarpSpecializedCooperativeEEENS5_IJNSA_ILi128EEENSA_ILi256EEENSA_ILi32EEEEEENS_10bfloat16_tENS5_IJlSC_lEEESK_SL_NS4_8TiledMMAINS4_8MMA_AtomIJNS4_4SM904GMMA28MMA_64x256x16_F32BF16BF16_SSILNSP_5MajorE0ELSR_0ELNSP_7ScaleInE1ELSS_1EEEEEENS4_6LayoutISD_NS5_IJSC_NSA_ILi0EEESW_EEEEENS5_IJNS4_10UnderscoreESZ_SZ_EEEEENS4_13SM90_TMA_LOADENS4_14ComposedLayoutINS4_7SwizzleILi2ELi4ELi3EEENS4_18smem_ptr_flag_bitsILi16EEENSV_INS5_IJNSA_ILi8EEESI_EEENS5_IJSI_SC_EEEEEEEvNS4_8identityENS4_23SM90_TMA_LOAD_MULTICASTES1C_vS1D_EENS_8epilogue10collective6detail29Sm90TmaWarpSpecializedAdapterINS1H_15DefaultEpilogueISK_SL_SL_NS1G_6thread17LinearCombinationISK_Li1EffLNS1L_9ScaleType4KindE0ELNS_15FloatRoundStyleE2ESK_EENS1_15EpilogueDefaultEEEEEvvEEEEvNT_6ParamsE,"a",@progbits
	.sectionflags	@""
	.align	4
.nv.constant0._ZN7cutlass13device_kernelINS_4gemm6kernel13GemmUniversalIN4cute5tupleIJiiiiEEENS1_10collective13CollectiveMmaINS1_34MainloopSm90TmaGmmaWarpSpecializedILi9ENS5_IJNS4_1CILi2EEENSA_ILi1EEESC_EEENS1_35KernelTmaWarpSpecializedCooperativeEEENS5_IJNSA_ILi128EEENSA_ILi256EEENSA_ILi32EEEEEENS_10bfloat16_tENS5_IJlSC_lEEESK_SL_NS4_8TiledMMAINS4_8MMA_AtomIJNS4_4SM904GMMA28MMA_64x256x16_F32BF16BF16_SSILNSP_5MajorE0ELSR_0ELNSP_7ScaleInE1ELSS_1EEEEEENS4_6LayoutISD_NS5_IJSC_NSA_ILi0EEESW_EEEEENS5_IJNS4_10UnderscoreESZ_SZ_EEEEENS4_13SM90_TMA_LOADENS4_14ComposedLayoutINS4_7SwizzleILi2ELi4ELi3EEENS4_18smem_ptr_flag_bitsILi16EEENSV_INS5_IJNSA_ILi8EEESI_EEENS5_IJSI_SC_EEEEEEEvNS4_8identityENS4_23SM90_TMA_LOAD_MULTICASTES1C_vS1D_EENS_8epilogue10collective6detail29Sm90TmaWarpSpecializedAdapterINS1H_15DefaultEpilogueISK_SL_SL_NS1G_6thread17LinearCombinationISK_Li1EffLNS1L_9ScaleType4KindE0ELNS_15FloatRoundStyleE2ESK_EENS1_15EpilogueDefaultEEEEEvvEEEEvNT_6ParamsE:
	.zero		1664


//--------------------- SYMBOLS --------------------------

	.type		.nv.reservedSmem.offset0,@object
	.size		.nv.reservedSmem.offset0,0x4
	.type		__assertfail,@function
